	.target	sm_90a

	.elftype	@"ET_EXEC"


//--------------------- .note.nv.tkinfo           --------------------------
	.section	.note.nv.tkinfo,"",@"SHT_NOTE"
	.sectionflags	@"SHF_NOTE_NV_TKINFO"
	.tkinfo
        /*0018*/ 	.word	0x00000002
        /*0030*/ 	.string	""
        /*0030*/ 	.string	"ptxas"
        /*0030*/ 	.string	"Cuda compilation tools, release 13.0, V13.0.88"
        /*0030*/ 	.string	"Build cuda_13.0.r13.0/compiler.36424714_0"
        /*0030*/ 	.string	"-v  -suppress-debug-info  -lineinfo  -arch sm_90a "



//--------------------- .note.nv.cuinfo           --------------------------
	.section	.note.nv.cuinfo,"",@"SHT_NOTE"
	.sectionflags	@"SHF_NOTE_NV_CUINFO"
        /*0018*/ 	.short	0x0002
        /*001a*/ 	.short	0x005a
        /*001c*/ 	.short	0x0082
	.zero		2


//--------------------- .nv.info                  --------------------------
	.section	.nv.info,"",@"SHT_CUDA_INFO"
	.align	4


	//----- nvinfo : EIATTR_REGCOUNT
	.align		4
        /*0000*/ 	.byte	0x04, 0x2f
        /*0002*/ 	.short	(.L_1 - .L_0)
	.align		4
.L_0:
        /*0004*/ 	.word	index@(matmul_kernel)
        /*0008*/ 	.word	0x00000080


	//----- nvinfo : EIATTR_FRAME_SIZE
	.align		4
.L_1:
        /*000c*/ 	.byte	0x04, 0x11
        /*000e*/ 	.short	(.L_3 - .L_2)
	.align		4
.L_2:
        /*0010*/ 	.word	index@(matmul_kernel)
        /*0014*/ 	.word	0x000000e0


	//----- nvinfo : EIATTR_MIN_STACK_SIZE
	.align		4
.L_3:
        /*0018*/ 	.byte	0x04, 0x12
        /*001a*/ 	.short	(.L_5 - .L_4)
	.align		4
.L_4:
        /*001c*/ 	.word	index@(matmul_kernel)
        /*0020*/ 	.word	0x000000e0
.L_5:


//--------------------- .nv.compat                --------------------------
	.section	.nv.compat,"",@"SHT_CUDA_COMPAT_INFO"
	.align	4
        /*0000*/ 	.byte	0x02, 0x09, 0x01, 0x00, 0x02, 0x02, 0x04, 0x00, 0x02, 0x05, 0x05, 0x00, 0x03, 0x07, 0x01, 0x01
        /*0010*/ 	.byte	0x02, 0x03, 0x00, 0x00, 0x02, 0x06, 0x01, 0x00, 0x04, 0x0b, 0x08, 0x00, 0x00, 0x00, 0x00, 0x00
        /*0020*/ 	.byte	0x00, 0x00, 0x00, 0x00


//--------------------- .nv.info.matmul_kernel    --------------------------
	.section	.nv.info.matmul_kernel,"",@"SHT_CUDA_INFO"
	.sectionflags	@""
	.align	4


	//----- nvinfo : EIATTR_CUDA_API_VERSION
	.align		4
        /*0000*/ 	.byte	0x04, 0x37
        /*0002*/ 	.short	(.L_7 - .L_6)
.L_6:
        /*0004*/ 	.word	0x00000082


	//----- nvinfo : EIATTR_KPARAM_INFO
	.align		4
.L_7:
        /*0008*/ 	.byte	0x04, 0x17
        /*000a*/ 	.short	(.L_9 - .L_8)
.L_8:
        /*000c*/ 	.word	0x00000000
        /*0010*/ 	.short	0x000d
        /*0012*/ 	.short	0x0048
        /*0014*/ 	.byte	0x00, 0xf4, 0x21, 0x00


	//----- nvinfo : EIATTR_KPARAM_INFO
	.align		4
.L_9:
        /*0018*/ 	.byte	0x04, 0x17
        /*001a*/ 	.short	(.L_11 - .L_10)
.L_10:
        /*001c*/ 	.word	0x00000000
        /*0020*/ 	.short	0x000c
        /*0022*/ 	.short	0x0040
        /*0024*/ 	.byte	0x00, 0xf4, 0x21, 0x00


	//----- nvinfo : EIATTR_KPARAM_INFO
	.align		4
.L_11:
        /*0028*/ 	.byte	0x04, 0x17
        /*002a*/ 	.short	(.L_13 - .L_12)
.L_12:
        /*002c*/ 	.word	0x00000000
        /*0030*/ 	.short	0x000b
        /*0032*/ 	.short	0x0038
        /*0034*/ 	.byte	0x00, 0xf0, 0x11, 0x00


	//----- nvinfo : EIATTR_KPARAM_INFO
	.align		4
.L_13:
        /*0038*/ 	.byte	0x04, 0x17
        /*003a*/ 	.short	(.L_15 - .L_14)
.L_14:
        /*003c*/ 	.word	0x00000000
        /*0040*/ 	.short	0x000a
        /*0042*/ 	.short	0x0034
        /*0044*/ 	.byte	0x00, 0xf0, 0x11, 0x00


	//----- nvinfo : EIATTR_KPARAM_INFO
	.align		4
.L_15:
        /*0048*/ 	.byte	0x04, 0x17
        /*004a*/ 	.short	(.L_17 - .L_16)
.L_16:
        /*004c*/ 	.word	0x00000000
        /*0050*/ 	.short	0x0009
        /*0052*/ 	.short	0x0030
        /*0054*/ 	.byte	0x00, 0xf0, 0x11, 0x00


	//----- nvinfo : EIATTR_KPARAM_INFO
	.align		4
.L_17:
        /*0058*/ 	.byte	0x04, 0x17
        /*005a*/ 	.short	(.L_19 - .L_18)
.L_18:
        /*005c*/ 	.word	0x00000000
        /*0060*/ 	.short	0x0008
        /*0062*/ 	.short	0x002c
        /*0064*/ 	.byte	0x00, 0xf0, 0x11, 0x00


	//----- nvinfo : EIATTR_KPARAM_INFO
	.align		4
.L_19:
        /*0068*/ 	.byte	0x04, 0x17
        /*006a*/ 	.short	(.L_21 - .L_20)
.L_20:
        /*006c*/ 	.word	0x00000000
        /*0070*/ 	.short	0x0007
        /*0072*/ 	.short	0x0028
        /*0074*/ 	.byte	0x00, 0xf0, 0x11, 0x00


	//----- nvinfo : EIATTR_KPARAM_INFO
	.align		4
.L_21:
        /*0078*/ 	.byte	0x04, 0x17
        /*007a*/ 	.short	(.L_23 - .L_22)
.L_22:
        /*007c*/ 	.word	0x00000000
        /*0080*/ 	.short	0x0006
        /*0082*/ 	.short	0x0024
        /*0084*/ 	.byte	0x00, 0xf0, 0x11, 0x00


	//----- nvinfo : EIATTR_KPARAM_INFO
	.align		4
.L_23:
        /*0088*/ 	.byte	0x04, 0x17
        /*008a*/ 	.short	(.L_25 - .L_24)
.L_24:
        /*008c*/ 	.word	0x00000000
        /*0090*/ 	.short	0x0005
        /*0092*/ 	.short	0x0020
        /*0094*/ 	.byte	0x00, 0xf0, 0x11, 0x00


	//----- nvinfo : EIATTR_KPARAM_INFO
	.align		4
.L_25:
        /*0098*/ 	.byte	0x04, 0x17
        /*009a*/ 	.short	(.L_27 - .L_26)
.L_26:
        /*009c*/ 	.word	0x00000000
        /*00a0*/ 	.short	0x0004
        /*00a2*/ 	.short	0x001c
        /*00a4*/ 	.byte	0x00, 0xf0, 0x11, 0x00


	//----- nvinfo : EIATTR_KPARAM_INFO
	.align		4
.L_27:
        /*00a8*/ 	.byte	0x04, 0x17
        /*00aa*/ 	.short	(.L_29 - .L_28)
.L_28:
        /*00ac*/ 	.word	0x00000000
        /*00b0*/ 	.short	0x0003
        /*00b2*/ 	.short	0x0018
        /*00b4*/ 	.byte	0x00, 0xf0, 0x11, 0x00


	//----- nvinfo : EIATTR_KPARAM_INFO
	.align		4
.L_29:
        /*00b8*/ 	.byte	0x04, 0x17
        /*00ba*/ 	.short	(.L_31 - .L_30)
.L_30:
        /*00bc*/ 	.word	0x00000000
        /*00c0*/ 	.short	0x0002
        /*00c2*/ 	.short	0x0010
        /*00c4*/ 	.byte	0x00, 0xf4, 0x21, 0x00


	//----- nvinfo : EIATTR_KPARAM_INFO
	.align		4
.L_31:
        /*00c8*/ 	.byte	0x04, 0x17
        /*00ca*/ 	.short	(.L_33 - .L_32)
.L_32:
        /*00cc*/ 	.word	0x00000000
        /*00d0*/ 	.short	0x0001
        /*00d2*/ 	.short	0x0008
        /*00d4*/ 	.byte	0x00, 0xf4, 0x21, 0x00


	//----- nvinfo : EIATTR_KPARAM_INFO
	.align		4
.L_33:
        /*00d8*/ 	.byte	0x04, 0x17
        /*00da*/ 	.short	(.L_35 - .L_34)
.L_34:
        /*00dc*/ 	.word	0x00000000
        /*00e0*/ 	.short	0x0000
        /*00e2*/ 	.short	0x0000
        /*00e4*/ 	.byte	0x00, 0xf4, 0x21, 0x00


	//----- nvinfo : EIATTR_SPARSE_MMA_MASK
	.align		4
.L_35:
        /*00e8*/ 	.byte	0x03, 0x50
        /*00ea*/ 	.short	0x0000


	//----- nvinfo : EIATTR_MAXREG_COUNT
	.align		4
        /*00ec*/ 	.byte	0x03, 0x1b
        /*00ee*/ 	.short	0x0080


	//----- nvinfo : EIATTR_NUM_BARRIERS
	.align		4
        /*00f0*/ 	.byte	0x02, 0x4c
        /*00f2*/ 	.byte	0x01
	.zero		1


	//----- nvinfo : EIATTR_ANNOTATIONS
	.align		4
        /*00f4*/ 	.byte	0x04, 0x55
        /*00f6*/ 	.short	(.L_37 - .L_36)


	//   ....[0]....
.L_36:
        /*00f8*/ 	.word	0x00000001
        /*00fc*/ 	.byte	0x40, 0x05, 0x00, 0x00, 0x01, 0x00, 0x00, 0x00, 0xb0, 0x05, 0x00, 0x00, 0x01, 0x00, 0x00, 0x00
        /* <DEDUP_REMOVED lines=65> */
        /*051c*/ 	.byte	0x60, 0x44, 0x00, 0x00


	//----- nvinfo : EIATTR_MERCURY_ISA_VERSION
	.align		4
.L_37:
        /*0520*/ 	.byte	0x03, 0x5f
        /*0522*/ 	.short	0x0101


	//----- nvinfo : EIATTR_EXIT_INSTR_OFFSETS
	.align		4
        /*0524*/ 	.byte	0x04, 0x1c
        /*0526*/ 	.short	(.L_39 - .L_38)


	//   ....[0]....
.L_38:
        /*0528*/ 	.word	0x00006530


	//   ....[1]....
        /*052c*/ 	.word	0x00006550


	//----- nvinfo : EIATTR_REQNTID
	.align		4
.L_39:
        /*0530*/ 	.byte	0x04, 0x10
        /*0532*/ 	.short	(.L_41 - .L_40)
.L_40:
        /*0534*/ 	.word	0x00000200
        /*0538*/ 	.word	0x00000001
        /*053c*/ 	.word	0x00000001


	//----- nvinfo : EIATTR_CBANK_PARAM_SIZE
	.align		4
.L_41:
        /*0540*/ 	.byte	0x03, 0x19
        /*0542*/ 	.short	0x0050


	//----- nvinfo : EIATTR_PARAM_CBANK
	.align		4
        /*0544*/ 	.byte	0x04, 0x0a
        /*0546*/ 	.short	(.L_43 - .L_42)
	.align		4
.L_42:
        /*0548*/ 	.word	index@(.nv.constant0.matmul_kernel)
        /*054c*/ 	.short	0x0210
        /*054e*/ 	.short	0x0050


	//----- nvinfo : EIATTR_SW_WAR
	.align		4
.L_43:
        /*0550*/ 	.byte	0x04, 0x36
        /*0552*/ 	.short	(.L_45 - .L_44)
.L_44:
        /*0554*/ 	.word	0x00000008
.L_45:


//--------------------- .nv.callgraph             --------------------------
	.section	.nv.callgraph,"",@"SHT_CUDA_CALLGRAPH"
	.align	4
	.sectionentsize	8
	.align		4
        /*0000*/ 	.word	0x00000000
	.align		4
        /*0004*/ 	.word	0xffffffff
	.align		4
        /*0008*/ 	.word	0x00000000
	.align		4
        /*000c*/ 	.word	0xfffffffe
	.align		4
        /*0010*/ 	.word	0x00000000
	.align		4
        /*0014*/ 	.word	0xfffffffd
	.align		4
        /*0018*/ 	.word	0x00000000
	.align		4
        /*001c*/ 	.word	0xfffffffc


//--------------------- .text.matmul_kernel       --------------------------
	.section	.text.matmul_kernel,"ax",@progbits
	.align	128
        .global         matmul_kernel
        .type           matmul_kernel,@function
        .size           matmul_kernel,(.L_x_4 - matmul_kernel)
        .other          matmul_kernel,@"STO_CUDA_ENTRY STV_DEFAULT"
matmul_kernel:
.text.matmul_kernel:
[----:B------:R-:W0:Y:S08]  /*0000*/  LDC R1, c[0x0][0x28] ;  /* 0x00000a00ff017b82 */ /* 0x000e300000000800 */
[----:B------:R-:W1:Y:S01]  /*0010*/  LDC.64 R12, c[0x0][0x228] ;  /* 0x00008a00ff0c7b82 */ /* 0x000e620000000a00 */
[----:B------:R-:W2:Y:S01]  /*0020*/  S2R R5, SR_CTAID.X ;  /* 0x0000000000057919 */ /* 0x000ea20000002500 */
[----:B0-----:R-:W-:Y:S01]  /*0030*/  VIADD R1, R1, 0xffffff20 ;  /* 0xffffff2001017836 */ /* 0x001fe20000000000 */
[----:B------:R-:W-:Y:S01]  /*0040*/  ULDC UR5, c[0x0][0x230] ;  /* 0x00008c0000057ab9 */ /* 0x000fe20000000800 */
[----:B------:R-:W-:Y:S01]  /*0050*/  UMOV UR4, 0x400 ;  /* 0x0000040000047882 */ /* 0x000fe20000000000 */
[----:B------:R-:W0:Y:S01]  /*0060*/  S2R R88, SR_TID.X ;  /* 0x0000000000587919 */ /* 0x000e220000002100 */
[----:B------:R-:W-:-:S02]  /*0070*/  ULDC.64 UR14, c[0x0][0x208] ;  /* 0x00008200000e7ab9 */ /* 0x000fc40000000a00 */
[----:B------:R-:W3:Y:S01]  /*0080*/  S2UR UR12, SR_CgaCtaId ;  /* 0x00000000000c79c3 */ /* 0x000ee20000008800 */
[----:B-1----:R-:W-:-:S05]  /*0090*/  VIADD R0, R13, 0x3f ;  /* 0x0000003f0d007836 */ /* 0x002fca0000000000 */
[----:B------:R-:W-:Y:S01]  /*00a0*/  SHF.R.S32.HI R3, RZ, 0x1f, R0 ;  /* 0x0000001fff037819 */ /* 0x000fe20000011400 */
[----:B---3--:R-:W-:-:S03]  /*00b0*/  ULEA UR12, UR12, UR4, 0x18 ;  /* 0x000000040c0c7291 */ /* 0x008fc6000f8ec03f */
[----:B------:R-:W-:Y:S02]  /*00c0*/  LEA.HI R3, R3, R0, RZ, 0x6 ;  /* 0x0000000003037211 */ /* 0x000fe400078f30ff */
[----:B--2---:R-:W-:Y:S02]  /*00d0*/  IABS R8, R5 ;  /* 0x0000000500087213 */ /* 0x004fe40000000000 */
[----:B------:R-:W-:Y:S02]  /*00e0*/  SHF.R.S32.HI R3, RZ, 0x6, R3 ;  /* 0x00000006ff037819 */ /* 0x000fe40000011403 */
[----:B0-----:R-:W-:-:S03]  /*00f0*/  LOP3.LUT R89, R88, 0x1ff, RZ, 0xc0, !PT ;  /* 0x000001ff58597812 */ /* 0x001fc600078ec0ff */
[----:B------:R-:W-:-:S05]  /*0100*/  IMAD.SHL.U32 R4, R3, 0x8, RZ ;  /* 0x0000000803047824 */ /* 0x000fca00078e00ff */
[-C--:B------:R-:W-:Y:S02]  /*0110*/  IABS R7, R4.reuse ;  /* 0x0000000400077213 */ /* 0x080fe40000000000 */
[----:B------:R-:W-:Y:S02]  /*0120*/  IABS R10, R4 ;  /* 0x00000004000a7213 */ /* 0x000fe40000000000 */
[----:B------:R-:W0:Y:S08]  /*0130*/  I2F.RP R0, R7 ;  /* 0x0000000700007306 */ /* 0x000e300000209400 */
[----:B0-----:R-:W0:Y:S02]  /*0140*/  MUFU.RCP R0, R0 ;  /* 0x0000000000007308 */ /* 0x001e240000001000 */
[----:B0-----:R-:W-:-:S02]  /*0150*/  VIADD R2, R0, 0xffffffe ;  /* 0x0ffffffe00027836 */ /* 0x001fc40000000000 */
[----:B------:R-:W-:-:S04]  /*0160*/  IMAD.MOV R0, RZ, RZ, -R10 ;  /* 0x000000ffff007224 */ /* 0x000fc800078e0a0a */
[----:B------:R0:W1:Y:S02]  /*0170*/  F2I.FTZ.U32.TRUNC.NTZ R3, R2 ;  /* 0x0000000200037305 */ /* 0x000064000021f000 */
[----:B0-----:R-:W-:Y:S02]  /*0180*/  IMAD.MOV.U32 R2, RZ, RZ, RZ ;  /* 0x000000ffff027224 */ /* 0x001fe400078e00ff */
[----:B-1----:R-:W-:-:S04]  /*0190*/  IMAD.MOV R6, RZ, RZ, -R3 ;  /* 0x000000ffff067224 */ /* 0x002fc800078e0a03 */
[----:B------:R-:W-:Y:S02]  /*01a0*/  IMAD R9, R6, R7, RZ ;  /* 0x0000000706097224 */ /* 0x000fe400078e02ff */
[----:B------:R-:W-:Y:S02]  /*01b0*/  IMAD.MOV.U32 R6, RZ, RZ, R8 ;  /* 0x000000ffff067224 */ /* 0x000fe400078e0008 */
[----:B------:R-:W-:-:S06]  /*01c0*/  IMAD.HI.U32 R3, R3, R9, R2 ;  /* 0x0000000903037227 */ /* 0x000fcc00078e0002 */
[----:B------:R-:W-:-:S04]  /*01d0*/  IMAD.HI.U32 R3, R3, R6, RZ ;  /* 0x0000000603037227 */ /* 0x000fc800078e00ff */
[----:B------:R-:W-:-:S05]  /*01e0*/  IMAD R0, R3, R0, R6 ;  /* 0x0000000003007224 */ /* 0x000fca00078e0206 */
[----:B------:R-:W-:-:S13]  /*01f0*/  ISETP.GT.U32.AND P1, PT, R7, R0, PT ;  /* 0x000000000700720c */ /* 0x000fda0003f24070 */
[----:B------:R-:W-:Y:S02]  /*0200*/  @!P1 IMAD.IADD R0, R0, 0x1, -R7 ;  /* 0x0000000100009824 */ /* 0x000fe400078e0a07 */
[----:B------:R-:W-:Y:S01]  /*0210*/  @!P1 VIADD R3, R3, 0x1 ;  /* 0x0000000103039836 */ /* 0x000fe20000000000 */
[----:B------:R-:W-:Y:S02]  /*0220*/  ISETP.NE.AND P1, PT, R4, RZ, PT ;  /* 0x000000ff0400720c */ /* 0x000fe40003f25270 */
[----:B------:R-:W-:Y:S02]  /*0230*/  ISETP.GE.U32.AND P0, PT, R0, R7, PT ;  /* 0x000000070000720c */ /* 0x000fe40003f06070 */
[----:B------:R-:W-:-:S04]  /*0240*/  LOP3.LUT R0, R5, R4, RZ, 0x3c, !PT ;  /* 0x0000000405007212 */ /* 0x000fc800078e3cff */
[----:B------:R-:W-:Y:S01]  /*0250*/  ISETP.GE.AND P2, PT, R0, RZ, PT ;  /* 0x000000ff0000720c */ /* 0x000fe20003f46270 */
[----:B------:R-:W-:-:S06]  /*0260*/  VIADD R0, R12, 0x1ff ;  /* 0x000001ff0c007836 */ /* 0x000fcc0000000000 */
[----:B------:R-:W-:-:S04]  /*0270*/  @P0 VIADD R3, R3, 0x1 ;  /* 0x0000000103030836 */ /* 0x000fc80000000000 */
[----:B------:R-:W-:Y:S01]  /*0280*/  IMAD.MOV.U32 R2, RZ, RZ, R3 ;  /* 0x000000ffff027224 */ /* 0x000fe200078e0003 */
[----:B------:R-:W-:-:S03]  /*0290*/  SHF.R.S32.HI R3, RZ, 0x1f, R0 ;  /* 0x0000001fff037819 */ /* 0x000fc60000011400 */
[----:B------:R-:W-:Y:S01]  /*02a0*/  @!P2 IMAD.MOV R2, RZ, RZ, -R2 ;  /* 0x000000ffff02a224 */ /* 0x000fe200078e0a02 */
[----:B------:R-:W-:Y:S02]  /*02b0*/  @!P1 LOP3.LUT R2, RZ, R4, RZ, 0x33, !PT ;  /* 0x00000004ff029212 */ /* 0x000fe400078e33ff */
[----:B------:R-:W-:-:S03]  /*02c0*/  LEA.HI R3, R3, R0, RZ, 0x9 ;  /* 0x0000000003037211 */ /* 0x000fc600078f48ff */
[----:B------:R-:W-:Y:S02]  /*02d0*/  IMAD.SHL.U32 R6, R2, 0x8, RZ ;  /* 0x0000000802067824 */ /* 0x000fe400078e00ff */
[----:B------:R-:W-:-:S03]  /*02e0*/  IMAD.MOV R2, RZ, RZ, -R2 ;  /* 0x000000ffff027224 */ /* 0x000fc600078e0a02 */
[----:B------:R-:W-:Y:S01]  /*02f0*/  LEA.HI.SX32 R3, R3, -R6, 0x17 ;  /* 0x8000000603037211 */ /* 0x000fe200078fbaff */
[----:B------:R-:W-:-:S03]  /*0300*/  IMAD R4, R4, R2, R5 ;  /* 0x0000000204047224 */ /* 0x000fc600078e0205 */
[----:B------:R-:W-:Y:S02]  /*0310*/  VIMNMX R11, R3, 0x8, PT ;  /* 0x00000008030b7848 */ /* 0x000fe40003fe0100 */
[----:B------:R-:W-:Y:S02]  /*0320*/  IABS R9, R4 ;  /* 0x0000000400097213 */ /* 0x000fe40000000000 */
[----:B------:R-:W-:-:S04]  /*0330*/  IABS R7, R11 ;  /* 0x0000000b00077213 */ /* 0x000fc80000000000 */
[----:B------:R-:W0:Y:S08]  /*0340*/  I2F.RP R0, R7 ;  /* 0x0000000700007306 */ /* 0x000e300000209400 */
[----:B0-----:R-:W0:Y:S02]  /*0350*/  MUFU.RCP R0, R0 ;  /* 0x0000000000007308 */ /* 0x001e240000001000 */
[----:B0-----:R-:W-:-:S06]  /*0360*/  VIADD R3, R0, 0xffffffe ;  /* 0x0ffffffe00037836 */ /* 0x001fcc0000000000 */
[----:B------:R-:W0:Y:S02]  /*0370*/  F2I.FTZ.U32.TRUNC.NTZ R3, R3 ;  /* 0x0000000300037305 */ /* 0x000e24000021f000 */
[----:B0-----:R-:W-:-:S04]  /*0380*/  IMAD.MOV R8, RZ, RZ, -R3 ;  /* 0x000000ffff087224 */ /* 0x001fc800078e0a03 */
[----:B------:R-:W-:Y:S01]  /*0390*/  IMAD.MOV.U32 R2, RZ, RZ, R8 ;  /* 0x000000ffff027224 */ /* 0x000fe200078e0008 */
[----:B------:R-:W-:-:S03]  /*03a0*/  IABS R8, R11 ;  /* 0x0000000b00087213 */ /* 0x000fc60000000000 */
[----:B------:R-:W-:Y:S02]  /*03b0*/  IMAD R5, R2, R7, RZ ;  /* 0x0000000702057224 */ /* 0x000fe400078e02ff */
[----:B------:R-:W-:Y:S02]  /*03c0*/  IMAD.MOV.U32 R2, RZ, RZ, RZ ;  /* 0x000000ffff027224 */ /* 0x000fe400078e00ff */
[----:B------:R-:W-:Y:S02]  /*03d0*/  IMAD.MOV R0, RZ, RZ, -R8 ;  /* 0x000000ffff007224 */ /* 0x000fe400078e0a08 */
        /* <DEDUP_REMOVED lines=8> */
[----:B------:R-:W-:Y:S01]  /*0460*/  LOP3.LUT R0, R4, R11, RZ, 0x3c, !PT ;  /* 0x0000000b04007212 */ /* 0x000fe200078e3cff */
[----:B------:R-:W0:Y:S03]  /*0470*/  LDC R7, c[0x0][0x230] ;  /* 0x00008c00ff077b82 */ /* 0x000e260000000800 */
[----:B------:R-:W-:-:S07]  /*0480*/  ISETP.GE.AND P2, PT, R0, RZ, PT ;  /* 0x000000ff0000720c */ /* 0x000fce0003f46270 */
[----:B------:R-:W-:-:S06]  /*0490*/  @P0 VIADD R2, R2, 0x1 ;  /* 0x0000000102020836 */ /* 0x000fcc0000000000 */
[----:B------:R-:W-:Y:S01]  /*04a0*/  @!P2 IMAD.MOV R2, RZ, RZ, -R2 ;  /* 0x000000ffff02a224 */ /* 0x000fe200078e0a02 */
[----:B------:R-:W-:-:S05]  /*04b0*/  @!P1 LOP3.LUT R2, RZ, R11, RZ, 0x33, !PT ;  /* 0x0000000bff029212 */ /* 0x000fca00078e33ff */
[----:B------:R-:W-:Y:S02]  /*04c0*/  IMAD.MOV R0, RZ, RZ, -R2 ;  /* 0x000000ffff007224 */ /* 0x000fe400078e0a02 */
[----:B0-----:R-:W-:Y:S02]  /*04d0*/  VIADD R7, R7, 0x3f ;  /* 0x0000003f07077836 */ /* 0x001fe40000000000 */
[----:B------:R-:W-:-:S03]  /*04e0*/  IMAD R0, R11, R0, R4 ;  /* 0x000000000b007224 */ /* 0x000fc600078e0204 */
[----:B------:R-:W-:Y:S01]  /*04f0*/  ISETP.GT.AND P0, PT, R7, 0x3f, PT ;  /* 0x0000003f0700780c */ /* 0x000fe20003f04270 */
[----:B------:R-:W-:Y:S02]  /*0500*/  IMAD.IADD R3, R6, 0x1, R0 ;  /* 0x0000000106037824 */ /* 0x000fe400078e0200 */
[----:B------:R-:W-:Y:S02]  /*0510*/  IMAD.U32 R6, RZ, RZ, UR5 ;  /* 0x00000005ff067e24 */ /* 0x000fe4000f8e00ff */
[----:B------:R-:W-:Y:S02]  /*0520*/  IMAD R90, R3, 0x200, R89 ;  /* 0x00000200035a7824 */ /* 0x000fe400078e0259 */
[----:B------:R-:W-:-:S03]  /*0530*/  IMAD.SHL.U32 R0, R2, 0x40, RZ ;  /* 0x0000004002007824 */ /* 0x000fc600078e00ff */
[----:B------:R0:W-:Y:S03]  /*0540*/  STL [R1+0x84], R90 ;  /* 0x0000845a01007387 */ /* 0x0001e60000100800 */
[----:B------:R-:W-:Y:S05]  /*0550*/  @P0 BRA `(.L_x_0) ;  /* 0x00000000008c0947 */ /* 0x000fea0003800000 */
[----:B------:R-:W-:Y:S01]  /*0560*/  IMAD.SHL.U32 R2, R88, 0x8, RZ ;  /* 0x0000000858027824 */ /* 0x000fe200078e00ff */
[----:B------:R-:W-:Y:S02]  /*0570*/  CS2R R56, SRZ ;  /* 0x0000000000387805 */ /* 0x000fe4000001ff00 */
[----:B------:R-:W-:Y:S02]  /*0580*/  CS2R R58, SRZ ;  /* 0x00000000003a7805 */ /* 0x000fe4000001ff00 */
[----:B------:R-:W-:Y:S02]  /*0590*/  CS2R R60, SRZ ;  /* 0x00000000003c7805 */ /* 0x000fe4000001ff00 */
[----:B------:R-:W-:Y:S01]  /*05a0*/  CS2R R62, SRZ ;  /* 0x00000000003e7805 */ /* 0x000fe2000001ff00 */
[----:B------:R2:W-:Y:S01]  /*05b0*/  STL [R1+0x88], R2 ;  /* 0x0000880201007387 */ /* 0x0005e20000100800 */
[----:B------:R-:W-:Y:S02]  /*05c0*/  CS2R R64, SRZ ;  /* 0x0000000000407805 */ /* 0x000fe4000001ff00 */
[----:B------:R-:W-:-:S02]  /*05d0*/  CS2R R66, SRZ ;  /* 0x0000000000427805 */ /* 0x000fc4000001ff00 */
[----:B------:R-:W-:Y:S02]  /*05e0*/  CS2R R68, SRZ ;  /* 0x0000000000447805 */ /* 0x000fe4000001ff00 */
[----:B------:R-:W-:Y:S02]  /*05f0*/  CS2R R70, SRZ ;  /* 0x0000000000467805 */ /* 0x000fe4000001ff00 */
[----:B------:R-:W-:Y:S02]  /*0600*/  CS2R R72, SRZ ;  /* 0x0000000000487805 */ /* 0x000fe4000001ff00 */
[----:B------:R-:W-:Y:S02]  /*0610*/  CS2R R74, SRZ ;  /* 0x00000000004a7805 */ /* 0x000fe4000001ff00 */
        /* <DEDUP_REMOVED lines=21> */
[----:B------:R-:W-:Y:S01]  /*0770*/  CS2R R54, SRZ ;  /* 0x0000000000367805 */ /* 0x000fe2000001ff00 */
[----:B--2---:R-:W-:Y:S06]  /*0780*/  BRA `(.L_x_1) ;  /* 0x0000003c00207947 */ /* 0x004fec0003800000 */
.L_x_0:
[----:B------:R-:W-:Y:S01]  /*0790*/  IABS R17, R12 ;  /* 0x0000000c00117213 */ /* 0x000fe20000000000 */
[----:B------:R-:W-:Y:S01]  /*07a0*/  ULDC UR4, c[0x0][0x234] ;  /* 0x00008d0000047ab9 */ /* 0x000fe20000000800 */
[----:B------:R-:W-:Y:S01]  /*07b0*/  IABS R18, R13 ;  /* 0x0000000d00127213 */ /* 0x000fe20000000000 */
[----:B------:R-:W-:Y:S01]  /*07c0*/  ULDC.64 UR6, c[0x0][0x210] ;  /* 0x0000840000067ab9 */ /* 0x000fe20000000a00 */
[----:B------:R-:W1:Y:S01]  /*07d0*/  I2F.RP R8, R17 ;  /* 0x0000001100087306 */ /* 0x000e620000209400 */
[----:B------:R-:W-:Y:S01]  /*07e0*/  LEA.HI R16, R88, R0, RZ, 0x1a ;  /* 0x0000000058107211 */ /* 0x000fe200078fd0ff */
[----:B------:R-:W-:Y:S01]  /*07f0*/  ULDC UR5, c[0x0][0x23c] ;  /* 0x00008f0000057ab9 */ /* 0x000fe20000000800 */
[----:B------:R-:W-:Y:S02]  /*0800*/  ISETP.GE.AND P1, PT, R90, RZ, PT ;  /* 0x000000ff5a00720c */ /* 0x000fe40003f26270 */
[----:B------:R-:W-:Y:S02]  /*0810*/  CS2R R56, SRZ ;  /* 0x0000000000387805 */ /* 0x000fe4000001ff00 */
[----:B------:R-:W-:Y:S01]  /*0820*/  CS2R R58, SRZ ;  /* 0x00000000003a7805 */ /* 0x000fe2000001ff00 */
[C---:B------:R-:W-:Y:S01]  /*0830*/  VIADD R22, R16.reuse, 0x38 ;  /* 0x0000003810167836 */ /* 0x040fe20000000000 */
[----:B------:R-:W-:Y:S01]  /*0840*/  CS2R R60, SRZ ;  /* 0x00000000003c7805 */ /* 0x000fe2000001ff00 */
[----:B------:R-:W2:Y:S01]  /*0850*/  I2F.RP R9, R18 ;  /* 0x0000001200097306 */ /* 0x000ea20000209400 */
[C---:B------:R-:W-:Y:S01]  /*0860*/  VIADD R25, R16.reuse, 0x28 ;  /* 0x0000002810197836 */ /* 0x040fe20000000000 */
[----:B------:R-:W-:Y:S01]  /*0870*/  CS2R R62, SRZ ;  /* 0x00000000003e7805 */ /* 0x000fe2000001ff00 */
[----:B------:R-:W-:Y:S01]  /*0880*/  VIADD R27, R16, 0x18 ;  /* 0x00000018101b7836 */ /* 0x000fe20000000000 */
[----:B------:R-:W-:-:S02]  /*0890*/  CS2R R64, SRZ ;  /* 0x0000000000407805 */ /* 0x000fc4000001ff00 */
[----:B------:R-:W-:Y:S02]  /*08a0*/  CS2R R66, SRZ ;  /* 0x0000000000427805 */ /* 0x000fe4000001ff00 */
[----:B------:R-:W-:Y:S02]  /*08b0*/  IABS R15, R25 ;  /* 0x00000019000f7213 */ /* 0x000fe40000000000 */
[----:B------:R-:W-:Y:S01]  /*08c0*/  CS2R R68, SRZ ;  /* 0x0000000000447805 */ /* 0x000fe2000001ff00 */
[----:B-1----:R-:W1:Y:S01]  /*08d0*/  MUFU.RCP R8, R8 ;  /* 0x0000000800087308 */ /* 0x002e620000001000 */
[----:B------:R-:W-:Y:S02]  /*08e0*/  IABS R21, R27 ;  /* 0x0000001b00157213 */ /* 0x000fe40000000000 */
[----:B------:R-:W-:Y:S02]  /*08f0*/  CS2R R70, SRZ ;  /* 0x0000000000467805 */ /* 0x000fe4000001ff00 */
[----:B------:R-:W-:-:S02]  /*0900*/  CS2R R72, SRZ ;  /* 0x0000000000487805 */ /* 0x000fc4000001ff00 */
[----:B------:R-:W-:Y:S02]  /*0910*/  CS2R R74, SRZ ;  /* 0x00000000004a7805 */ /* 0x000fe4000001ff00 */
[----:B------:R-:W-:Y:S02]  /*0920*/  CS2R R76, SRZ ;  /* 0x00000000004c7805 */ /* 0x000fe4000001ff00 */
[----:B------:R-:W-:Y:S02]  /*0930*/  CS2R R78, SRZ ;  /* 0x00000000004e7805 */ /* 0x000fe4000001ff00 */
[----:B------:R-:W-:Y:S01]  /*0940*/  CS2R R80, SRZ ;  /* 0x0000000000507805 */ /* 0x000fe2000001ff00 */
[----:B--2---:R-:W2:Y:S01]  /*0950*/  MUFU.RCP R9, R9 ;  /* 0x0000000900097308 */ /* 0x004ea20000001000 */
[----:B------:R-:W-:Y:S02]  /*0960*/  CS2R R82, SRZ ;  /* 0x0000000000527805 */ /* 0x000fe4000001ff00 */
[----:B------:R-:W-:-:S02]  /*0970*/  CS2R R84, SRZ ;  /* 0x0000000000547805 */ /* 0x000fc4000001ff00 */
[----:B------:R-:W-:Y:S02]  /*0980*/  CS2R R86, SRZ ;  /* 0x0000000000567805 */ /* 0x000fe4000001ff00 */
[----:B------:R-:W-:Y:S02]  /*0990*/  CS2R R30, SRZ ;  /* 0x00000000001e7805 */ /* 0x000fe4000001ff00 */
[----:B------:R-:W-:Y:S02]  /*09a0*/  CS2R R32, SRZ ;  /* 0x0000000000207805 */ /* 0x000fe4000001ff00 */
[----:B------:R-:W-:Y:S02]  /*09b0*/  CS2R R34, SRZ ;  /* 0x0000000000227805 */ /* 0x000fe4000001ff00 */
[----:B------:R-:W-:Y:S02]  /*09c0*/  CS2R R36, SRZ ;  /* 0x0000000000247805 */ /* 0x000fe4000001ff00 */
[----:B------:R-:W-:Y:S01]  /*09d0*/  CS2R R38, SRZ ;  /* 0x0000000000267805 */ /* 0x000fe2000001ff00 */
[----:B-1----:R-:W-:Y:S01]  /*09e0*/  VIADD R2, R8, 0xffffffe ;  /* 0x0ffffffe08027836 */ /* 0x002fe20000000000 */
[----:B------:R-:W-:-:S02]  /*09f0*/  IABS R8, R90 ;  /* 0x0000005a00087213 */ /* 0x000fc40000000000 */
[----:B------:R-:W-:Y:S02]  /*0a00*/  CS2R R40, SRZ ;  /* 0x0000000000287805 */ /* 0x000fe4000001ff00 */
[----:B------:R-:W-:Y:S01]  /*0a10*/  CS2R R42, SRZ ;  /* 0x00000000002a7805 */ /* 0x000fe2000001ff00 */
[----:B------:R1:W3:Y:S01]  /*0a20*/  F2I.FTZ.U32.TRUNC.NTZ R3, R2 ;  /* 0x0000000200037305 */ /* 0x0002e2000021f000 */
[----:B------:R-:W-:Y:S02]  /*0a30*/  CS2R R44, SRZ ;  /* 0x00000000002c7805 */ /* 0x000fe4000001ff00 */
[----:B------:R-:W-:Y:S02]  /*0a40*/  CS2R R46, SRZ ;  /* 0x00000000002e7805 */ /* 0x000fe4000001ff00 */
[----:B------:R-:W-:Y:S01]  /*0a50*/  CS2R R48, SRZ ;  /* 0x0000000000307805 */ /* 0x000fe2000001ff00 */
[----:B--2---:R-:W-:Y:S01]  /*0a60*/  VIADD R4, R9, 0xffffffe ;  /* 0x0ffffffe09047836 */ /* 0x004fe20000000000 */
[----:B------:R-:W-:-:S02]  /*0a70*/  SHF.R.U32.HI R9, RZ, 0x6, R88 ;  /* 0x00000006ff097819 */ /* 0x000fc40000011658 */
[----:B------:R-:W-:Y:S02]  /*0a80*/  CS2R R50, SRZ ;  /* 0x0000000000327805 */ /* 0x000fe4000001ff00 */
[----:B------:R-:W-:Y:S01]  /*0a90*/  CS2R R52, SRZ ;  /* 0x0000000000347805 */ /* 0x000fe2000001ff00 */
[----:B------:R2:W4:Y:S01]  /*0aa0*/  F2I.FTZ.U32.TRUNC.NTZ R5, R4 ;  /* 0x0000000400057305 */ /* 0x000522000021f000 */
[----:B-1----:R-:W-:Y:S01]  /*0ab0*/  IMAD.MOV.U32 R2, RZ, RZ, RZ ;  /* 0x000000ffff027224 */ /* 0x002fe200078e00ff */
[----:B------:R-:W-:Y:S02]  /*0ac0*/  SGXT.U32 R9, R9, 0x3 ;  /* 0x000000030909781a */ /* 0x000fe40000000000 */
[----:B------:R-:W-:Y:S01]  /*0ad0*/  CS2R R54, SRZ ;  /* 0x0000000000367805 */ /* 0x000fe2000001ff00 */
[----:B------:R-:W-:Y:S01]  /*0ae0*/  USHF.L.U32 UR16, UR5, 0x6, URZ ;  /* 0x0000000605107899 */ /* 0x000fe2000800063f */
[----:B------:R-:W-:Y:S01]  /*0af0*/  LOP3.LUT R20, R0, R9, RZ, 0xfc, !PT ;  /* 0x0000000900147212 */ /* 0x000fe200078efcff */
[--C-:B---3--:R-:W-:Y:S01]  /*0b00*/  IMAD.MOV R10, RZ, RZ, -R3.reuse ;  /* 0x000000ffff0a7224 */ /* 0x108fe200078e0a03 */
[----:B------:R-:W-:Y:S01]  /*0b10*/  ULDC UR17, c[0x0][0x238] ;  /* 0x00008e0000117ab9 */ /* 0x000fe20000000800 */
[----:B--2---:R-:W-:Y:S01]  /*0b20*/  IMAD.MOV.U32 R4, RZ, RZ, RZ ;  /* 0x000000ffff047224 */ /* 0x004fe200078e00ff */
[----:B------:R-:W-:Y:S01]  /*0b30*/  LOP3.LUT R24, R20, 0x30, RZ, 0xfc, !PT ;  /* 0x0000003014187812 */ /* 0x000fe200078efcff */
[----:B------:R-:W-:Y:S01]  /*0b40*/  IMAD R11, R10, R17, RZ ;  /* 0x000000110a0b7224 */ /* 0x000fe200078e02ff */
[C---:B------:R-:W-:Y:S01]  /*0b50*/  LOP3.LUT R26, R20.reuse, 0x20, RZ, 0xfc, !PT ;  /* 0x00000020141a7812 */ /* 0x040fe200078efcff */
[----:B------:R-:W-:Y:S01]  /*0b60*/  UMOV UR11, 0x80000020 ;  /* 0x80000020000b7882 */ /* 0x000fe20000000000 */
[----:B------:R-:W-:Y:S01]  /*0b70*/  LOP3.LUT R28, R20, 0x10, RZ, 0xfc, !PT ;  /* 0x00000010141c7812 */ /* 0x000fe200078efcff */
[----:B------:R-:W-:Y:S01]  /*0b80*/  IMAD.HI.U32 R3, R3, R11, R2 ;  /* 0x0000000b03037227 */ /* 0x000fe200078e0002 */
[----:B------:R-:W-:-:S02]  /*0b90*/  IABS R19, R26 ;  /* 0x0000001a00137213 */ /* 0x000fc40000000000 */
[----:B------:R-:W-:Y:S01]  /*0ba0*/  IABS R23, R20 ;  /* 0x0000001400177213 */ /* 0x000fe20000000000 */
[----:B------:R-:W-:Y:S02]  /*0bb0*/  IMAD.MOV.U32 R2, RZ, RZ, R8 ;  /* 0x000000ffff027224 */ /* 0x000fe400078e0008 */
[----:B----4-:R-:W-:Y:S02]  /*0bc0*/  IMAD.MOV R11, RZ, RZ, -R5 ;  /* 0x000000ffff0b7224 */ /* 0x010fe400078e0a05 */
[----:B------:R-:W-:-:S04]  /*0bd0*/  IMAD.HI.U32 R3, R3, R2, RZ ;  /* 0x0000000203037227 */ /* 0x000fc800078e00ff */
[----:B------:R-:W-:Y:S02]  /*0be0*/  IMAD.MOV R3, RZ, RZ, -R3 ;  /* 0x000000ffff037224 */ /* 0x000fe400078e0a03 */
[----:B------:R-:W-:Y:S01]  /*0bf0*/  IMAD R9, R11, R18, RZ ;  /* 0x000000120b097224 */ /* 0x000fe200078e02ff */
[----:B------:R-:W-:Y:S01]  /*0c00*/  IABS R11, R24 ;  /* 0x00000018000b7213 */ /* 0x000fe20000000000 */
[----:B------:R-:W-:Y:S02]  /*0c10*/  IMAD R2, R17, R3, R2 ;  /* 0x0000000311027224 */ /* 0x000fe400078e0202 */
[----:B------:R-:W-:Y:S01]  /*0c20*/  IMAD.HI.U32 R4, R5, R9, R4 ;  /* 0x0000000905047227 */ /* 0x000fe200078e0004 */
[----:B------:R-:W-:Y:S02]  /*0c30*/  IABS R9, R22 ;  /* 0x0000001600097213 */ /* 0x000fe40000000000 */
[----:B------:R-:W-:-:S03]  /*0c40*/  ISETP.GT.U32.AND P0, PT, R17, R2, PT ;  /* 0x000000021100720c */ /* 0x000fc60003f04070 */
[----:B------:R-:W-:-:S04]  /*0c50*/  IMAD.HI.U32 R5, R4, R11, RZ ;  /* 0x0000000b04057227 */ /* 0x000fc800078e00ff */
[----:B------:R-:W-:-:S04]  /*0c60*/  IMAD.HI.U32 R3, R4, R9, RZ ;  /* 0x0000000904037227 */ /* 0x000fc800078e00ff */
[----:B------:R-:W-:-:S04]  /*0c70*/  IMAD.HI.U32 R8, R4, R15, RZ ;  /* 0x0000000f04087227 */ /* 0x000fc800078e00ff */
[----:B------:R-:W-:Y:S02]  /*0c80*/  IMAD.MOV R10, RZ, RZ, -R5 ;  /* 0x000000ffff0a7224 */ /* 0x000fe400078e0a05 */
[----:B------:R-:W-:Y:S02]  /*0c90*/  IMAD.MOV R3, RZ, RZ, -R3 ;  /* 0x000000ffff037224 */ /* 0x000fe400078e0a03 */
[----:B------:R-:W-:Y:S02]  /*0ca0*/  IMAD.MOV R14, RZ, RZ, -R8 ;  /* 0x000000ffff0e7224 */ /* 0x000fe400078e0a08 */
[----:B------:R-:W-:Y:S02]  /*0cb0*/  @!P0 IMAD.IADD R2, R2, 0x1, -R17 ;  /* 0x0000000102028824 */ /* 0x000fe400078e0a11 */
[C---:B------:R-:W-:Y:S02]  /*0cc0*/  IMAD R8, R18.reuse, R10, R11 ;  /* 0x0000000a12087224 */ /* 0x040fe400078e020b */
[C---:B------:R-:W-:Y:S01]  /*0cd0*/  IMAD R5, R18.reuse, R3, R9 ;  /* 0x0000000312057224 */ /* 0x040fe200078e0209 */
[----:B------:R-:W-:Y:S01]  /*0ce0*/  ISETP.GT.U32.AND P0, PT, R17, R2, PT ;  /* 0x000000021100720c */ /* 0x000fe20003f04070 */
[----:B------:R-:W-:Y:S01]  /*0cf0*/  IMAD.MOV.U32 R11, RZ, RZ, R21 ;  /* 0x000000ffff0b7224 */ /* 0x000fe200078e0015 */
[----:B------:R-:W-:Y:S01]  /*0d00*/  ISETP.GT.U32.AND P6, PT, R18, R8, PT ;  /* 0x000000081200720c */ /* 0x000fe20003fc4070 */
[----:B------:R-:W-:Y:S01]  /*0d10*/  IMAD.HI.U32 R3, R4, R19, RZ ;  /* 0x0000001304037227 */ /* 0x000fe200078e00ff */
[----:B------:R-:W-:-:S03]  /*0d20*/  ISETP.GT.U32.AND P2, PT, R18, R5, PT ;  /* 0x000000051200720c */ /* 0x000fc60003f44070 */
[----:B------:R-:W-:Y:S02]  /*0d30*/  IMAD R9, R18, R14, R15 ;  /* 0x0000000e12097224 */ /* 0x000fe400078e020f */
[----:B------:R-:W-:Y:S01]  /*0d40*/  VIADD R15, R16, 0x8 ;  /* 0x00000008100f7836 */ /* 0x000fe20000000000 */
[----:B------:R-:W-:Y:S01]  /*0d50*/  IABS R16, R28 ;  /* 0x0000001c00107213 */ /* 0x000fe20000000000 */
[----:B------:R-:W-:Y:S01]  /*0d60*/  IMAD.HI.U32 R10, R4, R11, RZ ;  /* 0x0000000b040a7227 */ /* 0x000fe200078e00ff */
[----:B------:R-:W-:Y:S02]  /*0d70*/  ISETP.GT.U32.AND P3, PT, R18, R9, PT ;  /* 0x000000091200720c */ /* 0x000fe40003f64070 */
[----:B------:R-:W-:Y:S01]  /*0d80*/  IABS R21, R15 ;  /* 0x0000000f00157213 */ /* 0x000fe20000000000 */
[----:B------:R-:W-:Y:S02]  /*0d90*/  IMAD.MOV R3, RZ, RZ, -R3 ;  /* 0x000000ffff037224 */ /* 0x000fe400078e0a03 */
[----:B------:R-:W-:-:S02]  /*0da0*/  IMAD.MOV R14, RZ, RZ, -R10 ;  /* 0x000000ffff0e7224 */ /* 0x000fc400078e0a0a */
[C---:B------:R-:W-:Y:S02]  /*0db0*/  IMAD R10, R18.reuse, R3, R19 ;  /* 0x00000003120a7224 */ /* 0x040fe400078e0213 */
[----:B------:R-:W-:Y:S02]  /*0dc0*/  IMAD.MOV.U32 R19, RZ, RZ, R16 ;  /* 0x000000ffff137224 */ /* 0x000fe400078e0010 */
[C---:B------:R-:W-:Y:S01]  /*0dd0*/  IMAD R11, R18.reuse, R14, R11 ;  /* 0x0000000e120b7224 */ /* 0x040fe200078e020b */
[----:B------:R-:W-:Y:S01]  /*0de0*/  ISETP.GT.U32.AND P5, PT, R18, R10, PT ;  /* 0x0000000a1200720c */ /* 0x000fe20003fa4070 */
[----:B------:R-:W-:-:S04]  /*0df0*/  IMAD.HI.U32 R3, R4, R19, RZ ;  /* 0x0000001304037227 */ /* 0x000fc800078e00ff */
[----:B------:R-:W-:-:S04]  /*0e00*/  IMAD.HI.U32 R14, R4, R21, RZ ;  /* 0x00000015040e7227 */ /* 0x000fc800078e00ff */
[----:B------:R-:W-:Y:S01]  /*0e10*/  @!P0 IMAD.IADD R2, R2, 0x1, -R17 ;  /* 0x0000000102028824 */ /* 0x000fe200078e0a11 */
[----:B------:R-:W-:Y:S01]  /*0e20*/  ISETP.NE.AND P0, PT, R12, RZ, PT ;  /* 0x000000ff0c00720c */ /* 0x000fe20003f05270 */
[----:B------:R-:W-:Y:S02]  /*0e30*/  IMAD.MOV R16, RZ, RZ, -R3 ;  /* 0x000000ffff107224 */ /* 0x000fe400078e0a03 */
[----:B------:R-:W-:-:S04]  /*0e40*/  IMAD.HI.U32 R4, R4, R23, RZ ;  /* 0x0000001704047227 */ /* 0x000fc800078e00ff */
[----:B------:R-:W-:Y:S02]  /*0e50*/  IMAD.MOV R17, RZ, RZ, -R14 ;  /* 0x000000ffff117224 */ /* 0x000fe400078e0a0e */
[----:B------:R-:W-:Y:S01]  /*0e60*/  IMAD.MOV.U32 R3, RZ, RZ, R2 ;  /* 0x000000ffff037224 */ /* 0x000fe200078e0002 */
[----:B------:R-:W-:Y:S01]  /*0e70*/  SHF.R.S32.HI R2, RZ, 0x1f, R7 ;  /* 0x0000001fff027819 */ /* 0x000fe20000011407 */
[----:B------:R-:W-:Y:S02]  /*0e80*/  IMAD R14, R18, R16, R19 ;  /* 0x00000010120e7224 */ /* 0x000fe400078e0213 */
[----:B------:R-:W-:Y:S01]  /*0e90*/  IMAD.MOV R4, RZ, RZ, -R4 ;  /* 0x000000ffff047224 */ /* 0x000fe200078e0a04 */
[----:B------:R-:W-:Y:S01]  /*0ea0*/  LEA.HI R2, R2, R7, RZ, 0x6 ;  /* 0x0000000702027211 */ /* 0x000fe200078f30ff */
[C---:B------:R-:W-:Y:S02]  /*0eb0*/  IMAD R16, R18.reuse, R17, R21 ;  /* 0x0000001112107224 */ /* 0x040fe400078e0215 */
[----:B------:R-:W-:Y:S01]  /*0ec0*/  @!P1 IMAD.MOV R3, RZ, RZ, -R3 ;  /* 0x000000ffff039224 */ /* 0x000fe200078e0a03 */
[C---:B------:R-:W-:Y:S01]  /*0ed0*/  ISETP.GT.U32.AND P1, PT, R18.reuse, R14, PT ;  /* 0x0000000e1200720c */ /* 0x040fe20003f24070 */
[C---:B------:R-:W-:Y:S01]  /*0ee0*/  IMAD R17, R18.reuse, R4, R23 ;  /* 0x0000000412117224 */ /* 0x040fe200078e0217 */
[----:B------:R-:W-:Y:S01]  /*0ef0*/  @!P0 LOP3.LUT R3, RZ, R12, RZ, 0x33, !PT ;  /* 0x0000000cff038212 */ /* 0x000fe200078e33ff */
[--C-:B------:R-:W-:Y:S01]  /*0f00*/  @!P2 IMAD.IADD R5, R5, 0x1, -R18.reuse ;  /* 0x000000010505a824 */ /* 0x100fe200078e0a12 */
[----:B------:R-:W-:Y:S01]  /*0f10*/  ISETP.GT.U32.AND P2, PT, R18, R16, PT ;  /* 0x000000101200720c */ /* 0x000fe20003f44070 */
[--C-:B------:R-:W-:Y:S01]  /*0f20*/  @!P6 IMAD.IADD R8, R8, 0x1, -R18.reuse ;  /* 0x000000010808e824 */ /* 0x100fe200078e0a12 */
[C---:B------:R-:W-:Y:S01]  /*0f30*/  ISETP.GT.U32.AND P0, PT, R18.reuse, R11, PT ;  /* 0x0000000b1200720c */ /* 0x040fe20003f04070 */
[--C-:B------:R-:W-:Y:S01]  /*0f40*/  @!P3 IMAD.IADD R9, R9, 0x1, -R18.reuse ;  /* 0x000000010909b824 */ /* 0x100fe200078e0a12 */
[----:B------:R-:W-:Y:S01]  /*0f50*/  ISETP.GT.U32.AND P4, PT, R18, R17, PT ;  /* 0x000000111200720c */ /* 0x000fe20003f84070 */
[--C-:B------:R-:W-:Y:S01]  /*0f60*/  @!P5 IMAD.IADD R10, R10, 0x1, -R18.reuse ;  /* 0x000000010a0ad824 */ /* 0x100fe200078e0a12 */
[C---:B------:R-:W-:Y:S01]  /*0f70*/  ISETP.GT.U32.AND P6, PT, R18.reuse, R5, PT ;  /* 0x000000051200720c */ /* 0x040fe20003fc4070 */
[----:B------:R-:W-:Y:S01]  /*0f80*/  IMAD R3, R3, UR4, RZ ;  /* 0x0000000403037c24 */ /* 0x000fe2000f8e02ff */
[----:B------:R-:W-:Y:S01]  /*0f90*/  ISETP.GT.U32.AND P3, PT, R18, R8, PT ;  /* 0x000000081200720c */ /* 0x000fe20003f64070 */
[--C-:B------:R-:W-:Y:S01]  /*0fa0*/  @!P1 IMAD.IADD R14, R14, 0x1, -R18.reuse ;  /* 0x000000010e0e9824 */ /* 0x100fe200078e0a12 */
[----:B------:R-:W-:Y:S01]  /*0fb0*/  ISETP.GE.AND P5, PT, R22, RZ, PT ;  /* 0x000000ff1600720c */ /* 0x000fe20003fa6270 */
[----:B------:R-:W-:Y:S01]  /*0fc0*/  ULDC UR4, c[0x0][0x240] ;  /* 0x0000900000047ab9 */ /* 0x000fe20000000800 */
[----:B------:R-:W-:Y:S01]  /*0fd0*/  ISETP.GT.U32.AND P1, PT, R18, R9, PT ;  /* 0x000000091200720c */ /* 0x000fe20003f24070 */
[--C-:B------:R-:W-:Y:S01]  /*0fe0*/  @!P2 IMAD.IADD R16, R16, 0x1, -R18.reuse ;  /* 0x000000011010a824 */ /* 0x100fe200078e0a12 */
[----:B------:R-:W-:Y:S01]  /*0ff0*/  ISETP.GT.U32.AND P2, PT, R18, R10, PT ;  /* 0x0000000a1200720c */ /* 0x000fe20003f44070 */
[--C-:B------:R-:W-:Y:S01]  /*1000*/  @!P0 IMAD.IADD R11, R11, 0x1, -R18.reuse ;  /* 0x000000010b0b8824 */ /* 0x100fe200078e0a12 */
[----:B------:R-:W-:Y:S01]  /*1010*/  ISETP.GE.AND P0, PT, R24, RZ, PT ;  /* 0x000000ff1800720c */ /* 0x000fe20003f06270 */
[--C-:B------:R-:W-:Y:S01]  /*1020*/  @!P4 IMAD.IADD R17, R17, 0x1, -R18.reuse ;  /* 0x000000011111c824 */ /* 0x100fe200078e0a12 */
[C---:B------:R-:W-:Y:S01]  /*1030*/  ISETP.GT.U32.AND P4, PT, R18.reuse, R14, PT ;  /* 0x0000000e1200720c */ /* 0x040fe20003f84070 */
[--C-:B------:R-:W-:Y:S01]  /*1040*/  @!P6 IMAD.IADD R5, R5, 0x1, -R18.reuse ;  /* 0x000000010505e824 */ /* 0x100fe200078e0a12 */
[----:B------:R-:W-:Y:S01]  /*1050*/  ISETP.GT.U32.AND P6, PT, R18, R16, PT ;  /* 0x000000101200720c */ /* 0x000fe20003fc4070 */
[--C-:B------:R-:W-:Y:S01]  /*1060*/  @!P3 IMAD.IADD R8, R8, 0x1, -R18.reuse ;  /* 0x000000010808b824 */ /* 0x100fe200078e0a12 */
[C---:B------:R-:W-:Y:S01]  /*1070*/  ISETP.GT.U32.AND P3, PT, R18.reuse, R11, PT ;  /* 0x0000000b1200720c */ /* 0x040fe20003f64070 */
[----:B------:R-:W-:Y:S01]  /*1080*/  @!P5 IMAD.MOV R5, RZ, RZ, -R5 ;  /* 0x000000ffff05d224 */ /* 0x000fe200078e0a05 */
[----:B------:R-:W-:Y:S01]  /*1090*/  ISETP.GT.U32.AND P5, PT, R18, R17, PT ;  /* 0x000000111200720c */ /* 0x000fe20003fa4070 */
[--C-:B------:R-:W-:Y:S01]  /*10a0*/  @!P1 IMAD.IADD R9, R9, 0x1, -R18.reuse ;  /* 0x0000000109099824 */ /* 0x100fe200078e0a12 */
[----:B------:R-:W-:Y:S01]  /*10b0*/  ISETP.GE.AND P1, PT, R27, RZ, PT ;  /* 0x000000ff1b00720c */ /* 0x000fe20003f26270 */
[----:B------:R-:W-:Y:S01]  /*10c0*/  @!P2 IMAD.IADD R10, R10, 0x1, -R18 ;  /* 0x000000010a0aa824 */ /* 0x000fe200078e0a12 */
[----:B------:R-:W-:Y:S01]  /*10d0*/  ISETP.GE.AND P2, PT, R15, RZ, PT ;  /* 0x000000ff0f00720c */ /* 0x000fe20003f46270 */
[----:B------:R-:W-:Y:S01]  /*10e0*/  @!P0 IMAD.MOV R8, RZ, RZ, -R8 ;  /* 0x000000ffff088224 */ /* 0x000fe200078e0a08 */
[----:B------:R-:W-:Y:S01]  /*10f0*/  ISETP.GE.AND P0, PT, R25, RZ, PT ;  /* 0x000000ff1900720c */ /* 0x000fe20003f06270 */
[--C-:B------:R-:W-:Y:S01]  /*1100*/  @!P4 IMAD.IADD R14, R14, 0x1, -R18.reuse ;  /* 0x000000010e0ec824 */ /* 0x100fe200078e0a12 */
[----:B------:R-:W-:Y:S01]  /*1110*/  ISETP.GE.AND P4, PT, R26, RZ, PT ;  /* 0x000000ff1a00720c */ /* 0x000fe20003f86270 */
[--C-:B------:R-:W-:Y:S01]  /*1120*/  @!P6 IMAD.IADD R16, R16, 0x1, -R18.reuse ;  /* 0x000000011010e824 */ /* 0x100fe200078e0a12 */
[----:B------:R-:W-:Y:S01]  /*1130*/  ISETP.GE.AND P6, PT, R28, RZ, PT ;  /* 0x000000ff1c00720c */ /* 0x000fe20003fc6270 */
[----:B------:R-:W-:Y:S01]  /*1140*/  @!P3 IMAD.IADD R11, R11, 0x1, -R18 ;  /* 0x000000010b0bb824 */ /* 0x000fe200078e0a12 */
[----:B------:R-:W-:Y:S01]  /*1150*/  SHF.R.U32.HI R4, RZ, 0x5, R88 ;  /* 0x00000005ff047819 */ /* 0x000fe20000011658 */
[----:B------:R-:W-:Y:S01]  /*1160*/  @!P5 IMAD.IADD R17, R17, 0x1, -R18 ;  /* 0x000000011111d824 */ /* 0x000fe200078e0a12 */
[----:B------:R-:W-:-:S02]  /*1170*/  ISETP.GE.AND P3, PT, R20, RZ, PT ;  /* 0x000000ff1400720c */ /* 0x000fc40003f66270 */
[----:B------:R-:W-:Y:S02]  /*1180*/  CS2R R24, SRZ ;  /* 0x0000000000187805 */ /* 0x000fe4000001ff00 */
[----:B------:R-:W-:Y:S01]  /*1190*/  R2UR UR13, R4 ;  /* 0x00000000040d72ca */ /* 0x000fe200000e0000 */
[----:B------:R-:W-:Y:S01]  /*11a0*/  @!P2 IMAD.MOV R16, RZ, RZ, -R16 ;  /* 0x000000ffff10a224 */ /* 0x000fe200078e0a10 */
[----:B------:R-:W-:Y:S01]  /*11b0*/  ISETP.NE.AND P5, PT, R13, RZ, PT ;  /* 0x000000ff0d00720c */ /* 0x000fe20003fa5270 */
[----:B------:R-:W-:Y:S01]  /*11c0*/  @!P0 IMAD.MOV R9, RZ, RZ, -R9 ;  /* 0x000000ffff098224 */ /* 0x000fe200078e0a09 */
[----:B------:R-:W-:Y:S01]  /*11d0*/  LOP3.LUT R4, RZ, R13, RZ, 0x33, !PT ;  /* 0x0000000dff047212 */ /* 0x000fe200078e33ff */
[----:B------:R-:W-:Y:S01]  /*11e0*/  IMAD.MOV.U32 R13, RZ, RZ, R11 ;  /* 0x000000ffff0d7224 */ /* 0x000fe200078e000b */
[----:B------:R-:W-:Y:S01]  /*11f0*/  SHF.R.S32.HI R2, RZ, 0x6, R2 ;  /* 0x00000006ff027819 */ /* 0x000fe20000011402 */
[----:B------:R-:W-:Y:S01]  /*1200*/  @!P4 IMAD.MOV R10, RZ, RZ, -R10 ;  /* 0x000000ffff0ac224 */ /* 0x000fe200078e0a0a */
[C---:B------:R-:W-:Y:S01]  /*1210*/  SEL R7, R4.reuse, R5, !P5 ;  /* 0x0000000504077207 */ /* 0x040fe20006800000 */
[----:B------:R-:W-:Y:S01]  /*1220*/  @!P1 IMAD.MOV R13, RZ, RZ, -R13 ;  /* 0x000000ffff0d9224 */ /* 0x000fe200078e0a0d */
[----:B------:R-:W-:Y:S01]  /*1230*/  IADD3 R5, P0, R3, UR6, RZ ;  /* 0x0000000603057c10 */ /* 0x000fe2000ff1e0ff */
[----:B------:R-:W-:Y:S01]  /*1240*/  @!P6 IMAD.MOV R14, RZ, RZ, -R14 ;  /* 0x000000ffff0ee224 */ /* 0x000fe200078e0a0e */
[C---:B------:R-:W-:Y:S01]  /*1250*/  SEL R11, R4.reuse, R10, !P5 ;  /* 0x0000000a040b7207 */ /* 0x040fe20006800000 */
[----:B------:R-:W-:Y:S01]  /*1260*/  @!P3 IMAD.MOV R17, RZ, RZ, -R17 ;  /* 0x000000ffff11b224 */ /* 0x000fe200078e0a11 */
[C---:B------:R-:W-:Y:S01]  /*1270*/  SEL R13, R4.reuse, R13, !P5 ;  /* 0x0000000d040d7207 */ /* 0x040fe20006800000 */
[----:B------:R-:W-:Y:S01]  /*1280*/  IMAD R7, R7, UR4, RZ ;  /* 0x0000000407077c24 */ /* 0x000fe2000f8e02ff */
[----:B------:R-:W-:-:S02]  /*1290*/  SEL R14, R4, R14, !P5 ;  /* 0x0000000e040e7207 */ /* 0x000fc40006800000 */
[----:B------:R-:W-:Y:S02]  /*12a0*/  CS2R R26, SRZ ;  /* 0x00000000001a7805 */ /* 0x000fe4000001ff00 */
[C---:B------:R-:W-:Y:S01]  /*12b0*/  SEL R8, R4.reuse, R8, !P5 ;  /* 0x0000000804087207 */ /* 0x040fe20006800000 */
[----:B------:R-:W-:Y:S01]  /*12c0*/  IMAD R18, R13, UR4, RZ ;  /* 0x000000040d127c24 */ /* 0x000fe2000f8e02ff */
[----:B------:R-:W-:Y:S01]  /*12d0*/  SEL R9, R4, R9, !P5 ;  /* 0x0000000904097207 */ /* 0x000fe20006800000 */
[----:B------:R-:W-:Y:S01]  /*12e0*/  IMAD R19, R14, UR4, RZ ;  /* 0x000000040e137c24 */ /* 0x000fe2000f8e02ff */
[----:B------:R-:W-:Y:S01]  /*12f0*/  SEL R16, R4, R16, !P5 ;  /* 0x0000001004107207 */ /* 0x000fe20006800000 */
[----:B------:R-:W-:Y:S01]  /*1300*/  IMAD R8, R8, UR4, RZ ;  /* 0x0000000408087c24 */ /* 0x000fe2000f8e02ff */
[----:B------:R-:W-:Y:S01]  /*1310*/  SEL R4, R4, R17, !P5 ;  /* 0x0000001104047207 */ /* 0x000fe20006800000 */
[----:B------:R-:W-:Y:S01]  /*1320*/  IMAD R17, R11, UR4, RZ ;  /* 0x000000040b117c24 */ /* 0x000fe2000f8e02ff */
[----:B------:R-:W-:Y:S01]  /*1330*/  LEA.HI.X.SX32 R10, R3, UR7, 0x1, P0 ;  /* 0x00000007030a7c11 */ /* 0x000fe200080f0eff */
[----:B------:R-:W-:Y:S01]  /*1340*/  ULDC.64 UR6, c[0x0][0x218] ;  /* 0x0000860000067ab9 */ /* 0x000fe20000000a00 */
[----:B------:R-:W-:Y:S01]  /*1350*/  SHF.R.S32.HI R11, RZ, 0x1f, R7 ;  /* 0x0000001fff0b7819 */ /* 0x000fe20000011407 */
[----:B------:R-:W-:Y:S01]  /*1360*/  IMAD R15, R9, UR4, RZ ;  /* 0x00000004090f7c24 */ /* 0x000fe2000f8e02ff */
[----:B------:R-:W-:Y:S01]  /*1370*/  IADD3 R3, P4, R7, UR6, RZ ;  /* 0x0000000607037c10 */ /* 0x000fe2000ff9e0ff */
[----:B------:R-:W-:Y:S01]  /*1380*/  IMAD R20, R16, UR4, RZ ;  /* 0x0000000410147c24 */ /* 0x000fe2000f8e02ff */
[----:B------:R-:W-:Y:S01]  /*1390*/  SHF.R.S32.HI R14, RZ, 0x1f, R17 ;  /* 0x0000001fff0e7819 */ /* 0x000fe20000011411 */
[----:B------:R-:W-:Y:S01]  /*13a0*/  IMAD R4, R4, UR4, RZ ;  /* 0x0000000404047c24 */ /* 0x000fe2000f8e02ff */
[----:B------:R-:W-:Y:S01]  /*13b0*/  IADD3 R7, P2, R17, UR6, RZ ;  /* 0x0000000611077c10 */ /* 0x000fe2000ff5e0ff */
[----:B------:R-:W-:Y:S01]  /*13c0*/  UIADD3 UR4, UR12, 0x8000, URZ ;  /* 0x000080000c047890 */ /* 0x000fe2000fffe03f */
[----:B------:R-:W-:-:S02]  /*13d0*/  IADD3 R17, P1, R18, UR6, RZ ;  /* 0x0000000612117c10 */ /* 0x000fc4000ff3e0ff */
[----:B------:R-:W-:Y:S02]  /*13e0*/  CS2R R28, SRZ ;  /* 0x00000000001c7805 */ /* 0x000fe4000001ff00 */
[----:B------:R-:W-:Y:S01]  /*13f0*/  SHF.R.S32.HI R16, RZ, 0x1f, R19 ;  /* 0x0000001fff107819 */ /* 0x000fe20000011413 */
[----:B------:R-:W-:Y:S01]  /*1400*/  USHF.R.U32.HI UR4, URZ, 0x4, UR4 ;  /* 0x000000043f047899 */ /* 0x000fe20008011604 */
[----:B------:R-:W-:Y:S01]  /*1410*/  IADD3 R19, P0, R19, UR6, RZ ;  /* 0x0000000613137c10 */ /* 0x000fe2000ff1e0ff */
[----:B------:R-:W-:Y:S01]  /*1420*/  STL [R1+0x58], R17 ;  /* 0x0000581101007387 */ /* 0x000fe20000100800 */
[----:B------:R-:W-:Y:S01]  /*1430*/  SHF.R.S32.HI R12, RZ, 0x1f, R8 ;  /* 0x0000001fff0c7819 */ /* 0x000fe20000011408 */
[----:B------:R-:W-:Y:S01]  /*1440*/  USGXT.U32 UR4, UR4, 0xe ;  /* 0x0000000e0404789a */ /* 0x000fe20008000000 */
[----:B------:R-:W-:Y:S01]  /*1450*/  IADD3 R9, P5, R8, UR6, RZ ;  /* 0x0000000608097c10 */ /* 0x000fe2000ffbe0ff */
[----:B------:R1:W-:Y:S01]  /*1460*/  STL [R1+0x60], R19 ;  /* 0x0000601301007387 */ /* 0x0003e20000100800 */
[----:B------:R-:W-:-:S02]  /*1470*/  SHF.R.S32.HI R13, RZ, 0x1f, R15 ;  /* 0x0000001fff0d7819 */ /* 0x000fc4000001140f */
[----:B------:R-:W-:Y:S02]  /*1480*/  IADD3 R8, P3, R15, UR6, RZ ;  /* 0x000000060f087c10 */ /* 0x000fe4000ff7e0ff */
[----:B------:R-:W-:Y:S01]  /*1490*/  SHF.R.S32.HI R15, RZ, 0x1f, R18 ;  /* 0x0000001fff0f7819 */ /* 0x000fe20000011412 */
[----:B------:R-:W-:Y:S01]  /*14a0*/  UMOV UR10, UR4 ;  /* 0x00000004000a7c82 */ /* 0x000fe20008000000 */
[----:B------:R-:W-:Y:S02]  /*14b0*/  IADD3.X R18, R11, UR7, RZ, P4, !PT ;  /* 0x000000070b127c10 */ /* 0x000fe4000a7fe4ff */
[----:B------:R-:W-:Y:S02]  /*14c0*/  IADD3.X R11, R12, UR7, RZ, P5, !PT ;  /* 0x000000070c0b7c10 */ /* 0x000fe4000affe4ff */
[----:B-1----:R-:W-:Y:S01]  /*14d0*/  IADD3 R19, P4, R20, UR6, RZ ;  /* 0x0000000614137c10 */ /* 0x002fe2000ff9e0ff */
[----:B------:R1:W-:Y:S01]  /*14e0*/  STL [R1+0x44], R18 ;  /* 0x0000441201007387 */ /* 0x0003e20000100800 */
[----:B------:R-:W-:-:S02]  /*14f0*/  IADD3.X R12, R13, UR7, RZ, P3, !PT ;  /* 0x000000070d0c7c10 */ /* 0x000fc40009ffe4ff */
[----:B------:R-:W-:Y:S01]  /*1500*/  SHF.R.S32.HI R17, RZ, 0x1f, R20 ;  /* 0x0000001fff117819 */ /* 0x000fe20000011414 */
[----:B------:R-:W-:Y:S01]  /*1510*/  STL [R1+0x68], R19 ;  /* 0x0000681301007387 */ /* 0x000fe20000100800 */
[----:B------:R-:W-:-:S03]  /*1520*/  IADD3.X R13, R15, UR7, RZ, P1, !PT ;  /* 0x000000070f0d7c10 */ /* 0x000fc60008ffe4ff */
[----:B------:R2:W-:Y:S01]  /*1530*/  STL [R1+0x48], R11 ;  /* 0x0000480b01007387 */ /* 0x0005e20000100800 */
[----:B-1----:R-:W-:Y:S01]  /*1540*/  IADD3 R18, P5, R4, UR6, RZ ;  /* 0x0000000604127c10 */ /* 0x002fe2000ffbe0ff */
[----:B------:R-:W-:-:S03]  /*1550*/  UMOV UR6, 0xfffffffe ;  /* 0xfffffffe00067882 */ /* 0x000fc60000000000 */
[----:B------:R-:W-:Y:S01]  /*1560*/  LEA.HI.X.SX32 R4, R4, UR7, 0x1, P5 ;  /* 0x0000000704047c11 */ /* 0x000fe2000a8f0eff */
[----:B------:R-:W-:Y:S01]  /*1570*/  STL [R1+0x70], R18 ;  /* 0x0000701201007387 */ /* 0x000fe20000100800 */
[----:B--2---:R-:W-:-:S03]  /*1580*/  IADD3.X R11, R14, UR7, RZ, P2, !PT ;  /* 0x000000070e0b7c10 */ /* 0x004fc600097fe4ff */
[----:B------:R1:W-:Y:S04]  /*1590*/  STL [R1+0x4c], R12 ;  /* 0x00004c0c01007387 */ /* 0x0003e80000100800 */
[----:B------:R2:W-:Y:S04]  /*15a0*/  STL [R1+0x50], R11 ;  /* 0x0000500b01007387 */ /* 0x0005e80000100800 */
[----:B------:R3:W-:Y:S01]  /*15b0*/  STL [R1+0x54], R13 ;  /* 0x0000540d01007387 */ /* 0x0007e20000100800 */
[----:B-1----:R-:W-:Y:S02]  /*15c0*/  IADD3.X R12, R16, UR7, RZ, P0, !PT ;  /* 0x00000007100c7c10 */ /* 0x002fe400087fe4ff */
[----:B--2---:R-:W-:-:S03]  /*15d0*/  IADD3.X R11, R17, UR7, RZ, P4, !PT ;  /* 0x00000007110b7c10 */ /* 0x004fc6000a7fe4ff */
[----:B------:R-:W-:Y:S01]  /*15e0*/  STL [R1+0x5c], R12 ;  /* 0x00005c0c01007387 */ /* 0x000fe20000100800 */
[----:B------:R-:W-:Y:S01]  /*15f0*/  UMOV UR7, 0x7fffffdf ;  /* 0x7fffffdf00077882 */ /* 0x000fe20000000000 */
[----:B---3--:R-:W-:Y:S02]  /*1600*/  IMAD.SHL.U32 R13, R88, 0x8, RZ ;  /* 0x00000008580d7824 */ /* 0x008fe400078e00ff */
[----:B------:R1:W-:Y:S04]  /*1610*/  STL [R1+0x64], R11 ;  /* 0x0000640b01007387 */ /* 0x0003e80000100800 */
[----:B------:R2:W-:Y:S04]  /*1620*/  STL [R1+0x6c], R4 ;  /* 0x00006c0401007387 */ /* 0x0005e80000100800 */
[----:B------:R-:W-:Y:S01]  /*1630*/  STL [R1+0x88], R13 ;  /* 0x0000880d01007387 */ /* 0x000fe20000100800 */
[----:B-1----:R-:W-:-:S03]  /*1640*/  SHF.R.U32.HI R11, RZ, 0x3, R88 ;  /* 0x00000003ff0b7819 */ /* 0x002fc60000011658 */
[----:B------:R1:W-:Y:S01]  /*1650*/  STL [R1+0x40], R2 ;  /* 0x0000400201007387 */ /* 0x0003e20000100800 */
[----:B------:R-:W-:Y:S02]  /*1660*/  LOP3.LUT R12, R11, 0x30, RZ, 0xc0, !PT ;  /* 0x000000300b0c7812 */ /* 0x000fe400078ec0ff */
[----:B------:R-:W-:Y:S02]  /*1670*/  LOP3.LUT R11, R13, 0x30, RZ, 0xc0, !PT ;  /* 0x000000300d0b7812 */ /* 0x000fe400078ec0ff */
[----:B--2---:R-:W-:-:S03]  /*1680*/  LOP3.LUT R4, R88, 0x3f, RZ, 0xc0, !PT ;  /* 0x0000003f58047812 */ /* 0x004fc600078ec0ff */
[----:B------:R-:W-:Y:S01]  /*1690*/  IMAD R11, R89, 0x40, R11 ;  /* 0x00000040590b7824 */ /* 0x000fe200078e020b */
[----:B-1----:R-:W-:Y:S01]  /*16a0*/  LOP3.LUT R2, R12, 0x1ff, R88, 0x78, !PT ;  /* 0x000001ff0c027812 */ /* 0x002fe200078e7858 */
[----:B------:R-:W-:Y:S01]  /*16b0*/  IMAD R4, R4, UR5, RZ ;  /* 0x0000000504047c24 */ /* 0x000fe2000f8e02ff */
[----:B------:R-:W-:Y:S02]  /*16c0*/  UMOV UR5, URZ ;  /* 0x0000003f00057c82 */ /* 0x000fe40008000000 */
[C---:B------:R-:W-:Y:S01]  /*16d0*/  LOP3.LUT R13, R11.reuse, 0x10, RZ, 0x3c, !PT ;  /* 0x000000100b0d7812 */ /* 0x040fe200078e3cff */
[----:B------:R1:W-:Y:S01]  /*16e0*/  STL [R1+0x74], R11 ;  /* 0x0000740b01007387 */ /* 0x0003e20000100800 */
[C---:B------:R-:W-:Y:S01]  /*16f0*/  LOP3.LUT R12, R11.reuse, 0x20, RZ, 0x3c, !PT ;  /* 0x000000200b0c7812 */ /* 0x040fe200078e3cff */
[----:B------:R-:W-:Y:S01]  /*1700*/  UIADD3.64 UR6, UR4, -UR6, URZ ;  /* 0x8000000604067297 */ /* 0x000fe2000fffe03f */
[----:B------:R-:W-:Y:S01]  /*1710*/  SHF.R.S32.HI R14, RZ, 0x1f, R4 ;  /* 0x0000001fff0e7819 */ /* 0x000fe20000011404 */
[----:B------:R2:W-:Y:S04]  /*1720*/  STL [R1+0x80], R13 ;  /* 0x0000800d01007387 */ /* 0x0005e80000100800 */
[----:B------:R2:W-:Y:S01]  /*1730*/  STL [R1+0x7c], R12 ;  /* 0x00007c0c01007387 */ /* 0x0005e20000100800 */
[----:B-1----:R-:W-:-:S05]  /*1740*/  LOP3.LUT R11, R11, 0x30, RZ, 0x3c, !PT ;  /* 0x000000300b0b7812 */ /* 0x002fca00078e3cff */
[----:B------:R2:W-:Y:S02]  /*1750*/  STL [R1+0x78], R11 ;  /* 0x0000780b01007387 */ /* 0x0005e40000100800 */
.L_x_2:
[----:B-12---:R-:W1:Y:S01]  /*1760*/  LDC R11, c[0x0][0x238] ;  /* 0x00008e00ff0b7b82 */ /* 0x006e620000000800 */
[----:B------:R2:W-:Y:S01]  /*1770*/  STL [R1+0xd8], R9 ;  /* 0x0000d80901007387 */ /* 0x0005e20000100800 */
[C---:B------:R-:W-:Y:S02]  /*1780*/  ISETP.GT.AND P2, PT, R6.reuse, 0x1, PT ;  /* 0x000000010600780c */ /* 0x040fe40003f44270 */
[----:B------:R-:W-:Y:S01]  /*1790*/  IADD3 R14, P0, R5, UR17, RZ ;  /* 0x00000011050e7c10 */ /* 0x000fe2000ff1e0ff */
[----:B------:R3:W-:Y:S01]  /*17a0*/  STL [R1+0xd4], R101 ;  /* 0x0000d46501007387 */ /* 0x0007e20000100800 */
[----:B------:R-:W-:-:S03]  /*17b0*/  ISETP.GT.AND P3, PT, R6, 0x2e, PT ;  /* 0x0000002e0600780c */ /* 0x000fc60003f64270 */
[----:B------:R-:W-:Y:S01]  /*17c0*/  STL [R1+0xd0], R103 ;  /* 0x0000d06701007387 */ /* 0x000fe20000100800 */
[----:B--2---:R-:W-:-:S03]  /*17d0*/  PRMT R9, RZ, 0x7610, R9 ;  /* 0x00007610ff097816 */ /* 0x004fc60000000009 */
[----:B------:R-:W-:Y:S01]  /*17e0*/  STL [R1+0xcc], R105 ;  /* 0x0000cc6901007387 */ /* 0x000fe20000100800 */
[----:B---3--:R-:W-:-:S03]  /*17f0*/  PRMT R101, RZ, 0x7610, R101 ;  /* 0x00007610ff657816 */ /* 0x008fc60000000065 */
[----:B------:R-:W-:Y:S04]  /*1800*/  STL [R1+0xc8], R107 ;  /* 0x0000c86b01007387 */ /* 0x000fe80000100800 */
[----:B------:R-:W-:Y:S01]  /*1810*/  STL [R1+0xc4], R3 ;  /* 0x0000c40301007387 */ /* 0x000fe20000100800 */
[----:B-1----:R-:W-:-:S03]  /*1820*/  IMAD R17, R11, 0x2e, RZ ;  /* 0x0000002e0b117824 */ /* 0x002fc600078e02ff */
[----:B------:R1:W-:Y:S01]  /*1830*/  STL [R1+0x98], R2 ;  /* 0x0000980201007387 */ /* 0x0003e20000100800 */
[----:B------:R-:W2:Y:S01]  /*1840*/  LDC R11, c[0x0][0x238] ;  /* 0x00008e00ff0b7b82 */ /* 0x000ea20000000800 */
[C---:B------:R-:W-:Y:S02]  /*1850*/  IADD3 R12, P1, R17.reuse, R5, RZ ;  /* 0x00000005110c7210 */ /* 0x040fe40007f3e0ff */
[----:B-----5:R-:W-:Y:S02]  /*1860*/  STL [R1+0x8c], R0 ;  /* 0x00008c0001007387 */ /* 0x020fe40000100800 */
[----:B------:R-:W-:-:S03]  /*1870*/  LEA.HI.X.SX32 R13, R17, R10, 0x1, P1 ;  /* 0x0000000a110d7211 */ /* 0x000fc600008f0eff */
[----:B-1----:R-:W1:Y:S02]  /*1880*/  LDC R2, c[0x0][0x238] ;  /* 0x00008e00ff027b82 */ /* 0x002e640000000800 */
[----:B------:R-:W3:Y:S01]  /*1890*/  @P3 LDG.E.U8 R101, desc[UR14][R12.64] ;  /* 0x0000000e0c653981 */ /* 0x000ee2000c1e1100 */
[C---:B--2---:R-:W-:Y:S01]  /*18a0*/  IMAD R17, R11.reuse, 0x2f, RZ ;  /* 0x0000002f0b117824 */ /* 0x044fe200078e02ff */
[----:B-1----:R-:W-:Y:S01]  /*18b0*/  LEA.HI.X.SX32 R15, R2, R10, 0x1, P0 ;  /* 0x0000000a020f7211 */ /* 0x002fe200000f0eff */
[----:B------:R-:W-:Y:S01]  /*18c0*/  IMAD R11, R11, 0x30, RZ ;  /* 0x000000300b0b7824 */ /* 0x000fe200078e02ff */
[----:B------:R-:W-:-:S03]  /*18d0*/  ISETP.GT.AND P0, PT, R6, 0x2f, PT ;  /* 0x0000002f0600780c */ /* 0x000fc60003f04270 */
[----:B------:R1:W2:Y:S02]  /*18e0*/  @P2 LDG.E.U8 R9, desc[UR14][R14.64] ;  /* 0x0000000e0e092981 */ /* 0x0002a4000c1e1100 */
[----:B-1----:R-:W-:-:S04]  /*18f0*/  IADD3 R14, P1, R17, R5, RZ ;  /* 0x00000005110e7210 */ /* 0x002fc80007f3e0ff */
[-C--:B------:R-:W-:Y:S02]  /*1900*/  LEA.HI.X.SX32 R15, R17, R10.reuse, 0x1, P1 ;  /* 0x0000000a110f7211 */ /* 0x080fe400008f0eff */
[----:B------:R-:W1:Y:S01]  /*1910*/  LDC R17, c[0x0][0x238] ;  /* 0x00008e00ff117b82 */ /* 0x000e620000000800 */
[C---:B------:R-:W-:Y:S02]  /*1920*/  IADD3 R12, P3, R11.reuse, R5, RZ ;  /* 0x000000050b0c7210 */ /* 0x040fe40007f7e0ff */
[----:B------:R-:W-:Y:S02]  /*1930*/  PRMT R103, RZ, 0x7610, R103 ;  /* 0x00007610ff677816 */ /* 0x000fe40000000067 */
[----:B------:R-:W-:-:S04]  /*1940*/  LEA.HI.X.SX32 R13, R11, R10, 0x1, P3 ;  /* 0x0000000a0b0d7211 */ /* 0x000fc800018f0eff */
[----:B------:R4:W3:Y:S01]  /*1950*/  @P0 LDG.E.U8 R103, desc[UR14][R14.64] ;  /* 0x0000000e0e670981 */ /* 0x0008e2000c1e1100 */
[----:B-1----:R-:W-:-:S05]  /*1960*/  IMAD R11, R17, 0x31, RZ ;  /* 0x00000031110b7824 */ /* 0x002fca00078e02ff */
[----:B----4-:R-:W-:-:S04]  /*1970*/  IADD3 R14, P4, R11, R5, RZ ;  /* 0x000000050b0e7210 */ /* 0x010fc80007f9e0ff */
[----:B------:R-:W-:Y:S02]  /*1980*/  LEA.HI.X.SX32 R15, R11, R10, 0x1, P4 ;  /* 0x0000000a0b0f7211 */ /* 0x000fe400020f0eff */
[----:B------:R-:W1:Y:S01]  /*1990*/  LDC R11, c[0x0][0x238] ;  /* 0x00008e00ff0b7b82 */ /* 0x000e620000000800 */
[C---:B------:R-:W-:Y:S02]  /*19a0*/  ISETP.GT.AND P2, PT, R6.reuse, 0x30, PT ;  /* 0x000000300600780c */ /* 0x040fe40003f44270 */
[----:B------:R-:W-:Y:S01]  /*19b0*/  PRMT R105, RZ, 0x7610, R105 ;  /* 0x00007610ff697816 */ /* 0x000fe20000000069 */
[----:B------:R-:W-:Y:S01]  /*19c0*/  IMAD R17, R17, 0x32, RZ ;  /* 0x0000003211117824 */ /* 0x000fe200078e02ff */
[----:B------:R-:W-:Y:S02]  /*19d0*/  ISETP.GT.AND P1, PT, R6, 0x31, PT ;  /* 0x000000310600780c */ /* 0x000fe40003f24270 */
[----:B------:R-:W-:-:S07]  /*19e0*/  PRMT R107, RZ, 0x7610, R107 ;  /* 0x00007610ff6b7816 */ /* 0x000fce000000006b */
[----:B------:R4:W3:Y:S04]  /*19f0*/  @P2 LDG.E.U8 R105, desc[UR14][R12.64] ;  /* 0x0000000e0c692981 */ /* 0x0008e8000c1e1100 */
[----:B------:R0:W3:Y:S01]  /*1a00*/  @P1 LDG.E.U8 R107, desc[UR14][R14.64] ;  /* 0x0000000e0e6b1981 */ /* 0x0000e2000c1e1100 */
[----:B----4-:R-:W-:-:S04]  /*1a10*/  IADD3 R12, P3, R17, R5, RZ ;  /* 0x00000005110c7210 */ /* 0x010fc80007f7e0ff */
[----:B------:R-:W-:Y:S01]  /*1a20*/  LEA.HI.X.SX32 R13, R17, R10, 0x1, P3 ;  /* 0x0000000a110d7211 */ /* 0x000fe200018f0eff */
[----:B-1----:R-:W-:-:S05]  /*1a30*/  IMAD R17, R11, 0x33, RZ ;  /* 0x000000330b117824 */ /* 0x002fca00078e02ff */
[----:B0-----:R-:W-:-:S04]  /*1a40*/  IADD3 R14, P4, R17, R5, RZ ;  /* 0x00000005110e7210 */ /* 0x001fc80007f9e0ff */
[----:B------:R-:W-:Y:S02]  /*1a50*/  LEA.HI.X.SX32 R15, R17, R10, 0x1, P4 ;  /* 0x0000000a110f7211 */ /* 0x000fe400020f0eff */
[----:B------:R-:W0:Y:S01]  /*1a60*/  LDC R17, c[0x0][0x238] ;  /* 0x00008e00ff117b82 */ /* 0x000e220000000800 */
[C---:B------:R-:W-:Y:S02]  /*1a70*/  ISETP.GT.AND P0, PT, R6.reuse, 0x32, PT ;  /* 0x000000320600780c */ /* 0x040fe40003f04270 */
[----:B------:R-:W-:Y:S01]  /*1a80*/  PRMT R3, RZ, 0x7610, R3 ;  /* 0x00007610ff037816 */ /* 0x000fe20000000003 */
[----:B------:R-:W-:Y:S01]  /*1a90*/  IMAD R11, R11, 0x34, RZ ;  /* 0x000000340b0b7824 */ /* 0x000fe200078e02ff */
[----:B------:R-:W-:Y:S02]  /*1aa0*/  ISETP.GT.AND P2, PT, R6, 0x33, PT ;  /* 0x000000330600780c */ /* 0x000fe40003f44270 */
[----:B------:R-:W-:-:S07]  /*1ab0*/  PRMT R99, RZ, 0x7610, R99 ;  /* 0x00007610ff637816 */ /* 0x000fce0000000063 */
[----:B------:R1:W4:Y:S04]  /*1ac0*/  @P0 LDG.E.U8 R3, desc[UR14][R12.64] ;  /* 0x0000000e0c030981 */ /* 0x000328000c1e1100 */
[----:B------:R0:W4:Y:S01]  /*1ad0*/  @P2 LDG.E.U8 R99, desc[UR14][R14.64] ;  /* 0x0000000e0e632981 */ /* 0x000122000c1e1100 */
[----:B-1----:R-:W-:-:S04]  /*1ae0*/  IADD3 R12, P3, R11, R5, RZ ;  /* 0x000000050b0c7210 */ /* 0x002fc80007f7e0ff */
[----:B------:R-:W-:Y:S01]  /*1af0*/  LEA.HI.X.SX32 R13, R11, R10, 0x1, P3 ;  /* 0x0000000a0b0d7211 */ /* 0x000fe200018f0eff */
[----:B0-----:R-:W-:-:S05]  /*1b00*/  IMAD R11, R17, 0x35, RZ ;  /* 0x00000035110b7824 */ /* 0x001fca00078e02ff */
[----:B------:R-:W-:-:S04]  /*1b10*/  IADD3 R14, P4, R11, R5, RZ ;  /* 0x000000050b0e7210 */ /* 0x000fc80007f9e0ff */
        /* <DEDUP_REMOVED lines=18> */
[C---:B------:R-:W-:Y:S02]  /*1c40*/  ISETP.GT.AND P1, PT, R6.reuse, 0x37, PT ;  /* 0x000000370600780c */ /* 0x040fe40003f24270 */
[----:B------:R-:W-:Y:S02]  /*1c50*/  ISETP.GT.AND P0, PT, R6, 0x38, PT ;  /* 0x000000380600780c */ /* 0x000fe40003f04270 */
[----:B------:R-:W-:-:S05]  /*1c60*/  PRMT R89, RZ, 0x7610, R89 ;  /* 0x00007610ff597816 */ /* 0x000fca0000000059 */
[----:B------:R1:W4:Y:S01]  /*1c70*/  @P2 LDG.E.U8 R94, desc[UR14][R12.64] ;  /* 0x0000000e0c5e2981 */ /* 0x000322000c1e1100 */
[----:B------:R-:W-:Y:S02]  /*1c80*/  ISETP.GT.AND P2, PT, R6, 0x39, PT ;  /* 0x000000390600780c */ /* 0x000fe40003f44270 */
[----:B------:R-:W-:Y:S01]  /*1c90*/  PRMT R18, RZ, 0x7610, R18 ;  /* 0x00007610ff127816 */ /* 0x000fe20000000012 */
[----:B------:R0:W4:Y:S01]  /*1ca0*/  @P1 LDG.E.U8 R89, desc[UR14][R14.64] ;  /* 0x0000000e0e591981 */ /* 0x000122000c1e1100 */
[----:B-1----:R-:W-:-:S04]  /*1cb0*/  IADD3 R12, P3, R11, R5, RZ ;  /* 0x000000050b0c7210 */ /* 0x002fc80007f7e0ff */
[----:B------:R-:W-:Y:S01]  /*1cc0*/  LEA.HI.X.SX32 R13, R11, R10, 0x1, P3 ;  /* 0x0000000a0b0d7211 */ /* 0x000fe200018f0eff */
[----:B0-----:R-:W-:Y:S01]  /*1cd0*/  IMAD R11, R17, 0x39, RZ ;  /* 0x00000039110b7824 */ /* 0x001fe200078e02ff */
[----:B------:R-:W-:-:S03]  /*1ce0*/  PRMT R16, RZ, 0x7610, R16 ;  /* 0x00007610ff107816 */ /* 0x000fc60000000010 */
[----:B------:R0:W4:Y:S01]  /*1cf0*/  @P0 LDG.E.U8 R18, desc[UR14][R12.64] ;  /* 0x0000000e0c120981 */ /* 0x000122000c1e1100 */
[----:B------:R-:W-:-:S04]  /*1d00*/  IADD3 R14, P4, R11, R5, RZ ;  /* 0x000000050b0e7210 */ /* 0x000fc80007f9e0ff */
[----:B------:R-:W-:Y:S02]  /*1d10*/  LEA.HI.X.SX32 R15, R11, R10, 0x1, P4 ;  /* 0x0000000a0b0f7211 */ /* 0x000fe400020f0eff */
[----:B------:R-:W1:Y:S03]  /*1d20*/  LDC R11, c[0x0][0x238] ;  /* 0x00008e00ff0b7b82 */ /* 0x000e660000000800 */
[----:B------:R-:W4:Y:S01]  /*1d30*/  @P2 LDG.E.U8 R16, desc[UR14][R14.64] ;  /* 0x0000000e0e102981 */ /* 0x000f22000c1e1100 */
[----:B------:R-:W-:-:S05]  /*1d40*/  IMAD R17, R17, 0x3a, RZ ;  /* 0x0000003a11117824 */ /* 0x000fca00078e02ff */
[----:B0-----:R-:W-:-:S04]  /*1d50*/  IADD3 R12, P3, R17, R5, RZ ;  /* 0x00000005110c7210 */ /* 0x001fc80007f7e0ff */
[----:B------:R-:W-:Y:S02]  /*1d60*/  LEA.HI.X.SX32 R13, R17, R10, 0x1, P3 ;  /* 0x0000000a110d7211 */ /* 0x000fe400018f0eff */
[C---:B------:R-:W-:Y:S02]  /*1d70*/  ISETP.GT.AND P0, PT, R6.reuse, 0x3b, PT ;  /* 0x0000003b0600780c */ /* 0x040fe40003f04270 */
[----:B------:R-:W-:Y:S02]  /*1d80*/  PRMT R23, RZ, 0x7610, R23 ;  /* 0x00007610ff177816 */ /* 0x000fe40000000017 */
[C---:B------:R-:W-:Y:S02]  /*1d90*/  ISETP.GT.AND P1, PT, R6.reuse, 0x3a, PT ;  /* 0x0000003a0600780c */ /* 0x040fe40003f24270 */
[----:B------:R-:W-:Y:S01]  /*1da0*/  PRMT R20, RZ, 0x7610, R20 ;  /* 0x00007610ff147816 */ /* 0x000fe20000000014 */
[----:B--2---:R0:W-:Y:S01]  /*1db0*/  STL [R1+0x3c], R9 ;  /* 0x00003c0901007387 */ /* 0x0041e20000100800 */
[----:B------:R-:W-:-:S09]  /*1dc0*/  ISETP.GT.AND P2, PT, R6, 0x3c, PT ;  /* 0x0000003c0600780c */ /* 0x000fd20003f44270 */
[----:B------:R-:W2:Y:S04]  /*1dd0*/  @P1 LDG.E.U8 R20, desc[UR14][R12.64] ;  /* 0x0000000e0c141981 */ /* 0x000ea8000c1e1100 */
[----:B0-----:R-:W2:Y:S04]  /*1de0*/  LDL.LU R9, [R1+0xd8] ;  /* 0x0000d80001097983 */ /* 0x001ea80000300800 */
[----:B---3--:R0:W-:Y:S04]  /*1df0*/  STL [R1+0x38], R101 ;  /* 0x0000386501007387 */ /* 0x0081e80000100800 */
[----:B0-----:R-:W3:Y:S04]  /*1e00*/  LDL.LU R101, [R1+0xd4] ;  /* 0x0000d40001657983 */ /* 0x001ee80000300800 */
[----:B------:R0:W-:Y:S04]  /*1e10*/  STL [R1+0x34], R103 ;  /* 0x0000346701007387 */ /* 0x0001e80000100800 */
[----:B0-----:R-:W3:Y:S04]  /*1e20*/  LDL.LU R103, [R1+0xd0] ;  /* 0x0000d00001677983 */ /* 0x001ee80000300800 */
[----:B------:R0:W-:Y:S04]  /*1e30*/  STL [R1+0x30], R105 ;  /* 0x0000306901007387 */ /* 0x0001e80000100800 */
[----:B0-----:R-:W3:Y:S04]  /*1e40*/  LDL.LU R105, [R1+0xcc] ;  /* 0x0000cc0001697983 */ /* 0x001ee80000300800 */
[----:B------:R0:W-:Y:S04]  /*1e50*/  STL [R1+0x2c], R107 ;  /* 0x00002c6b01007387 */ /* 0x0001e80000100800 */
[----:B0-----:R-:W3:Y:S04]  /*1e60*/  LDL.LU R107, [R1+0xc8] ;  /* 0x0000c800016b7983 */ /* 0x001ee80000300800 */
[----:B----4-:R0:W-:Y:S04]  /*1e70*/  STL [R1+0x28], R3 ;  /* 0x0000280301007387 */ /* 0x0101e80000100800 */
[----:B0-----:R-:W4:Y:S04]  /*1e80*/  LDL.LU R3, [R1+0xc4] ;  /* 0x0000c40001037983 */ /* 0x001f280000300800 */
[----:B------:R-:W-:Y:S04]  /*1e90*/  STL [R1+0x24], R99 ;  /* 0x0000246301007387 */ /* 0x000fe80000100800 */
[----:B------:R-:W-:Y:S04]  /*1ea0*/  STL [R1+0x20], R98 ;  /* 0x0000206201007387 */ /* 0x000fe80000100800 */
[----:B------:R1:W-:Y:S02]  /*1eb0*/  STL [R1+0x10], R18 ;  /* 0x0000101201007387 */ /* 0x0003e40000100800 */
[----:B-1----:R-:W-:-:S02]  /*1ec0*/  IMAD R18, R11, 0x3b, RZ ;  /* 0x0000003b0b127824 */ /* 0x002fc400078e02ff */
[----:B------:R0:W-:Y:S03]  /*1ed0*/  STL [R1+0xc], R16 ;  /* 0x00000c1001007387 */ /* 0x0001e60000100800 */
[----:B0-----:R-:W-:-:S04]  /*1ee0*/  IADD3 R16, P4, R18, R5, RZ ;  /* 0x0000000512107210 */ /* 0x001fc80007f9e0ff */
[----:B------:R-:W-:Y:S02]  /*1ef0*/  LEA.HI.X.SX32 R17, R18, R10, 0x1, P4 ;  /* 0x0000000a12117211 */ /* 0x000fe400020f0eff */
[----:B------:R-:W0:Y:S01]  /*1f00*/  LDC R18, c[0x0][0x238] ;  /* 0x00008e00ff127b82 */ /* 0x000e220000000800 */
[----:B------:R-:W-:Y:S02]  /*1f10*/  IMAD R11, R11, 0x3c, RZ ;  /* 0x0000003c0b0b7824 */ /* 0x000fe400078e02ff */
[----:B------:R1:W3:Y:S03]  /*1f20*/  @P0 LDG.E.U8 R23, desc[UR14][R16.64] ;  /* 0x0000000e10170981 */ /* 0x0002e6000c1e1100 */
[----:B------:R-:W-:-:S04]  /*1f30*/  IADD3 R14, P3, R11, R5, RZ ;  /* 0x000000050b0e7210 */ /* 0x000fc80007f7e0ff */
[----:B------:R-:W-:Y:S01]  /*1f40*/  LEA.HI.X.SX32 R15, R11, R10, 0x1, P3 ;  /* 0x0000000a0b0f7211 */ /* 0x000fe200018f0eff */
[----:B0-----:R-:W-:-:S05]  /*1f50*/  IMAD R11, R18, 0x3d, RZ ;  /* 0x0000003d120b7824 */ /* 0x001fca00078e02ff */
[----:B-1----:R-:W-:-:S04]  /*1f60*/  IADD3 R16, P0, R11, R5, RZ ;  /* 0x000000050b107210 */ /* 0x002fc80007f1e0ff */
[----:B------:R-:W-:Y:S02]  /*1f70*/  LEA.HI.X.SX32 R17, R11, R10, 0x1, P0 ;  /* 0x0000000a0b117211 */ /* 0x000fe400000f0eff */
[----:B------:R-:W0:Y:S01]  /*1f80*/  LDC R11, c[0x0][0x238] ;  /* 0x00008e00ff0b7b82 */ /* 0x000e220000000800 */
[----:B------:R-:W-:Y:S02]  /*1f90*/  ISETP.GT.AND P1, PT, R6, 0x3d, PT ;  /* 0x0000003d0600780c */ /* 0x000fe40003f24270 */
[----:B------:R-:W-:Y:S01]  /*1fa0*/  PRMT R13, RZ, 0x7610, R13 ;  /* 0x00007610ff0d7816 */ /* 0x000fe2000000000d */
[----:B------:R-:W-:Y:S01]  /*1fb0*/  IMAD R18, R18, 0x3e, RZ ;  /* 0x0000003e12127824 */ /* 0x000fe200078e02ff */
[----:B------:R-:W-:Y:S02]  /*1fc0*/  PRMT R22, RZ, 0x7610, R22 ;  /* 0x00007610ff167816 */ /* 0x000fe40000000016 */
[C---:B------:R-:W-:Y:S02]  /*1fd0*/  ISETP.GT.AND P3, PT, R6.reuse, 0x3e, PT ;  /* 0x0000003e0600780c */ /* 0x040fe40003f64270 */
[----:B------:R-:W-:Y:S01]  /*1fe0*/  ISETP.GT.AND P0, PT, R6, 0x3f, PT ;  /* 0x0000003f0600780c */ /* 0x000fe20003f04270 */
[----:B------:R1:W4:Y:S01]  /*1ff0*/  @P2 LDG.E.U8 R13, desc[UR14][R14.64] ;  /* 0x0000000e0e0d2981 */ /* 0x000322000c1e1100 */
[----:B------:R-:W-:-:S03]  /*2000*/  PRMT R12, RZ, 0x7610, R12 ;  /* 0x00007610ff0c7816 */ /* 0x000fc6000000000c */
[----:B------:R2:W4:Y:S01]  /*2010*/  @P1 LDG.E.U8 R22, desc[UR14][R16.64] ;  /* 0x0000000e10161981 */ /* 0x000522000c1e1100 */
[----:B------:R-:W-:Y:S02]  /*2020*/  PRMT R21, RZ, 0x7610, R21 ;  /* 0x00007610ff157816 */ /* 0x000fe40000000015 */
[----:B-1----:R-:W-:Y:S01]  /*2030*/  IADD3 R14, P2, R18, R5, RZ ;  /* 0x00000005120e7210 */ /* 0x002fe20007f5e0ff */
[----:B0-----:R-:W-:-:S03]  /*2040*/  IMAD R11, R11, 0x3f, RZ ;  /* 0x0000003f0b0b7824 */ /* 0x001fc600078e02ff */
[----:B------:R-:W-:Y:S02]  /*2050*/  LEA.HI.X.SX32 R15, R18, R10, 0x1, P2 ;  /* 0x0000000a120f7211 */ /* 0x000fe400010f0eff */
[----:B--2---:R-:W-:-:S03]  /*2060*/  IADD3 R16, P1, R11, R5, RZ ;  /* 0x000000050b107210 */ /* 0x004fc60007f3e0ff */
[----:B------:R0:W2:Y:S01]  /*2070*/  @P3 LDG.E.U8 R12, desc[UR14][R14.64] ;  /* 0x0000000e0e0c3981 */ /* 0x0000a2000c1e1100 */
[----:B------:R-:W-:-:S05]  /*2080*/  LEA.HI.X.SX32 R17, R11, R10, 0x1, P1 ;  /* 0x0000000a0b117211 */ /* 0x000fca00008f0eff */
[----:B------:R1:W2:Y:S01]  /*2090*/  @P0 LDG.E.U8 R21, desc[UR14][R16.64] ;  /* 0x0000000e10150981 */ /* 0x0002a2000c1e1100 */
[----:B------:R-:W-:Y:S01]  /*20a0*/  ISETP.GT.AND P3, PT, R6, 0x2, PT ;  /* 0x000000020600780c */ /* 0x000fe20003f64270 */
[----:B0-----:R-:W-:Y:S01]  /*20b0*/  IMAD.SHL.U32 R15, R2, 0x2, RZ ;  /* 0x00000002020f7824 */ /* 0x001fe200078e00ff */
[----:B------:R-:W-:Y:S01]  /*20c0*/  ISETP.GT.AND P4, PT, R6, 0x3, PT ;  /* 0x000000030600780c */ /* 0x000fe20003f84270 */
[----:B------:R-:W-:-:S03]  /*20d0*/  IMAD R11, R2, 0x3, RZ ;  /* 0x00000003020b7824 */ /* 0x000fc600078e02ff */
[-C--:B------:R-:W-:Y:S02]  /*20e0*/  IADD3 R14, P2, R15, R5.reuse, RZ ;  /* 0x000000050f0e7210 */ /* 0x080fe40007f5e0ff */
[----:B------:R-:W-:Y:S02]  /*20f0*/  PRMT R96, RZ, 0x7610, R96 ;  /* 0x00007610ff607816 */ /* 0x000fe40000000060 */
[----:B-1----:R-:W-:Y:S02]  /*2100*/  IADD3 R16, P1, R11, R5, RZ ;  /* 0x000000050b107210 */ /* 0x002fe40007f3e0ff */
[-C--:B------:R-:W-:Y:S01]  /*2110*/  LEA.HI.X.SX32 R15, R15, R10.reuse, 0x1, P2 ;  /* 0x0000000a0f0f7211 */ /* 0x080fe200010f0eff */
[----:B------:R-:W-:Y:S01]  /*2120*/  IMAD.SHL.U32 R18, R2, 0x4, RZ ;  /* 0x0000000402127824 */ /* 0x000fe200078e00ff */
[----:B------:R-:W-:Y:S02]  /*2130*/  PRMT R97, RZ, 0x7610, R97 ;  /* 0x00007610ff617816 */ /* 0x000fe40000000061 */
[----:B------:R-:W-:Y:S01]  /*2140*/  LEA.HI.X.SX32 R17, R11, R10, 0x1, P1 ;  /* 0x0000000a0b117211 */ /* 0x000fe200008f0eff */
[----:B------:R0:W2:Y:S01]  /*2150*/  @P3 LDG.E.U8 R96, desc[UR14][R14.64] ;  /* 0x0000000e0e603981 */ /* 0x0000a2000c1e1100 */
[----:B------:R-:W-:Y:S01]  /*2160*/  ISETP.GT.AND P0, PT, R6, 0x4, PT ;  /* 0x000000040600780c */ /* 0x000fe20003f04270 */
[----:B------:R-:W-:Y:S01]  /*2170*/  IMAD R11, R2, 0x5, RZ ;  /* 0x00000005020b7824 */ /* 0x000fe200078e02ff */
[----:B------:R-:W-:Y:S01]  /*2180*/  ISETP.GT.AND P3, PT, R6, 0x5, PT ;  /* 0x000000050600780c */ /* 0x000fe20003f64270 */
[----:B------:R1:W2:Y:S01]  /*2190*/  @P4 LDG.E.U8 R97, desc[UR14][R16.64] ;  /* 0x0000000e10614981 */ /* 0x0002a2000c1e1100 */
[----:B------:R-:W-:-:S02]  /*21a0*/  PRMT R88, RZ, 0x7610, R88 ;  /* 0x00007610ff587816 */ /* 0x000fc40000000058 */
[CC--:B0-----:R-:W-:Y:S02]  /*21b0*/  IADD3 R14, P1, R18.reuse, R5.reuse, RZ ;  /* 0x00000005120e7210 */ /* 0x0c1fe40007f3e0ff */
[C---:B-1----:R-:W-:Y:S02]  /*21c0*/  IADD3 R16, P2, R11.reuse, R5, RZ ;  /* 0x000000050b107210 */ /* 0x042fe40007f5e0ff */
[-C--:B------:R-:W-:Y:S02]  /*21d0*/  LEA.HI.X.SX32 R15, R18, R10.reuse, 0x1, P1 ;  /* 0x0000000a120f7211 */ /* 0x080fe400008f0eff */
[----:B------:R-:W-:Y:S02]  /*21e0*/  PRMT R19, RZ, 0x7610, R19 ;  /* 0x00007610ff137816 */ /* 0x000fe40000000013 */
[----:B------:R-:W-:Y:S01]  /*21f0*/  LEA.HI.X.SX32 R17, R11, R10, 0x1, P2 ;  /* 0x0000000a0b117211 */ /* 0x000fe200010f0eff */
[----:B------:R0:W2:Y:S04]  /*2200*/  @P0 LDG.E.U8 R88, desc[UR14][R14.64] ;  /* 0x0000000e0e580981 */ /* 0x0000a8000c1e1100 */
[----:B------:R1:W2:Y:S01]  /*2210*/  @P3 LDG.E.U8 R19, desc[UR14][R16.64] ;  /* 0x0000000e10133981 */ /* 0x0002a2000c1e1100 */
[----:B------:R-:W-:Y:S01]  /*2220*/  IMAD R18, R2, 0x6, RZ ;  /* 0x0000000602127824 */ /* 0x000fe200078e02ff */
[----:B------:R-:W-:-:S04]  /*2230*/  ISETP.GT.AND P4, PT, R6, 0x6, PT ;  /* 0x000000060600780c */ /* 0x000fc80003f84270 */
[C---:B0-----:R-:W-:Y:S02]  /*2240*/  IADD3 R14, P1, R18.reuse, R5, RZ ;  /* 0x00000005120e7210 */ /* 0x041fe40007f3e0ff */
[----:B------:R-:W-:Y:S02]  /*2250*/  PRMT R0, RZ, 0x7610, R0 ;  /* 0x00007610ff007816 */ /* 0x000fe40000000000 */
[----:B------:R-:W-:-:S05]  /*2260*/  LEA.HI.X.SX32 R15, R18, R10, 0x1, P1 ;  /* 0x0000000a120f7211 */ /* 0x000fca00008f0eff */
[----:B------:R0:W2:Y:S01]  /*2270*/  @P4 LDG.E.U8 R0, desc[UR14][R14.64] ;  /* 0x0000000e0e004981 */ /* 0x0000a2000c1e1100 */
[----:B------:R-:W-:Y:S01]  /*2280*/  IMAD R11, R2, 0x7, RZ ;  /* 0x00000007020b7824 */ /* 0x000fe200078e02ff */
[----:B------:R-:W-:Y:S02]  /*2290*/  ISETP.GT.AND P0, PT, R6, 0x7, PT ;  /* 0x000000070600780c */ /* 0x000fe40003f04270 */
[----:B------:R-:W-:Y:S04]  /*22a0*/  STL [R1+0x1c], R95 ;  /* 0x00001c5f01007387 */ /* 0x000fe80000100800 */
[----:B------:R0:W-:Y:S04]  /*22b0*/  STL [R1+0xac], R20 ;  /* 0x0000ac1401007387 */ /* 0x0001e80000100800 */
[----:B------:R-:W-:Y:S01]  /*22c0*/  STL [R1+0x18], R94 ;  /* 0x0000185e01007387 */ /* 0x000fe20000100800 */
[----:B-1----:R-:W-:Y:S01]  /*22d0*/  IADD3 R16, P1, R11, R5, RZ ;  /* 0x000000050b107210 */ /* 0x002fe20007f3e0ff */
[----:B0-----:R-:W-:Y:S01]  /*22e0*/  IMAD.SHL.U32 R15, R2, 0x8, RZ ;  /* 0x00000008020f7824 */ /* 0x001fe200078e00ff */
[----:B------:R-:W-:-:S02]  /*22f0*/  ISETP.GT.AND P3, PT, R6, 0x8, PT ;  /* 0x000000080600780c */ /* 0x000fc40003f64270 */
[-C--:B------:R-:W-:Y:S01]  /*2300*/  LEA.HI.X.SX32 R17, R11, R10.reuse, 0x1, P1 ;  /* 0x0000000a0b117211 */ /* 0x080fe200008f0eff */
[----:B------:R-:W-:Y:S01]  /*2310*/  IMAD R11, R2, 0x9, RZ ;  /* 0x00000009020b7824 */ /* 0x000fe200078e02ff */
[C---:B------:R-:W-:Y:S02]  /*2320*/  IADD3 R14, P2, R15.reuse, R5, RZ ;  /* 0x000000050f0e7210 */ /* 0x040fe40007f5e0ff */
[----:B------:R-:W-:Y:S01]  /*2330*/  ISETP.GT.AND P4, PT, R6, 0x9, PT ;  /* 0x000000090600780c */ /* 0x000fe20003f84270 */
[----:B------:R-:W-:Y:S01]  /*2340*/  IMAD R18, R2, 0xa, RZ ;  /* 0x0000000a02127824 */ /* 0x000fe200078e02ff */
[----:B------:R-:W-:Y:S02]  /*2350*/  LEA.HI.X.SX32 R15, R15, R10, 0x1, P2 ;  /* 0x0000000a0f0f7211 */ /* 0x000fe400010f0eff */
[----:B------:R-:W-:Y:S02]  /*2360*/  PRMT R125, RZ, 0x7610, R125 ;  /* 0x00007610ff7d7816 */ /* 0x000fe4000000007d */
[----:B------:R-:W-:-:S02]  /*2370*/  PRMT R20, RZ, 0x7610, R20 ;  /* 0x00007610ff147816 */ /* 0x000fc40000000014 */
[----:B------:R-:W-:Y:S02]  /*2380*/  PRMT R124, RZ, 0x7610, R124 ;  /* 0x00007610ff7c7816 */ /* 0x000fe4000000007c */
[----:B------:R-:W-:Y:S02]  /*2390*/  PRMT R123, RZ, 0x7610, R123 ;  /* 0x00007610ff7b7816 */ /* 0x000fe4000000007b */
[----:B------:R-:W-:Y:S02]  /*23a0*/  PRMT R122, RZ, 0x7610, R122 ;  /* 0x00007610ff7a7816 */ /* 0x000fe4000000007a */
[----:B------:R-:W-:Y:S02]  /*23b0*/  PRMT R121, RZ, 0x7610, R121 ;  /* 0x00007610ff797816 */ /* 0x000fe40000000079 */
        /* <DEDUP_REMOVED lines=8> */
[----:B------:R-:W-:Y:S01]  /*2440*/  PRMT R112, RZ, 0x7610, R112 ;  /* 0x00007610ff707816 */ /* 0x000fe20000000070 */
[----:B---3--:R0:W-:Y:S04]  /*2450*/  STL [R1+0xb0], R23 ;  /* 0x0000b01701007387 */ /* 0x0081e80000100800 */
[----:B------:R-:W-:Y:S01]  /*2460*/  STL [R1+0x14], R89 ;  /* 0x0000145901007387 */ /* 0x000fe20000100800 */
[----:B0-----:R-:W-:-:S03]  /*2470*/  PRMT R23, RZ, 0x7610, R23 ;  /* 0x00007610ff177816 */ /* 0x001fc60000000017 */
[----:B----4-:R-:W-:Y:S04]  /*2480*/  STL [R1+0xb4], R13 ;  /* 0x0000b40d01007387 */ /* 0x010fe80000100800 */
[----:B------:R-:W-:Y:S04]  /*2490*/  STL [R1+0xb8], R22 ;  /* 0x0000b81601007387 */ /* 0x000fe80000100800 */
[----:B--2---:R0:W-:Y:S04]  /*24a0*/  STL [R1+0xbc], R12 ;  /* 0x0000bc0c01007387 */ /* 0x0041e80000100800 */
[----:B------:R1:W-:Y:S01]  /*24b0*/  STL [R1+0xc0], R21 ;  /* 0x0000c01501007387 */ /* 0x0003e20000100800 */
[----:B0-----:R-:W-:-:S02]  /*24c0*/  PRMT R12, RZ, 0x7610, R12 ;  /* 0x00007610ff0c7816 */ /* 0x001fc4000000000c */
[----:B------:R-:W-:-:S04]  /*24d0*/  PRMT R22, RZ, 0x7610, R22 ;  /* 0x00007610ff167816 */ /* 0x000fc80000000016 */
[----:B------:R-:W2:Y:S01]  /*24e0*/  @P3 LDG.E.U8 R12, desc[UR14][R14.64] ;  /* 0x0000000e0e0c3981 */ /* 0x000ea2000c1e1100 */
[----:B-1----:R-:W-:-:S06]  /*24f0*/  PRMT R21, RZ, 0x7610, R21 ;  /* 0x00007610ff157816 */ /* 0x002fcc0000000015 */
[----:B------:R0:W3:Y:S01]  /*2500*/  @P0 LDG.E.U8 R21, desc[UR14][R16.64] ;  /* 0x0000000e10150981 */ /* 0x0000e2000c1e1100 */
[----:B------:R-:W-:Y:S02]  /*2510*/  ISETP.GT.AND P0, PT, R6, 0xa, PT ;  /* 0x0000000a0600780c */ /* 0x000fe40003f04270 */
[----:B0-----:R-:W-:-:S04]  /*2520*/  IADD3 R16, P1, R11, R5, RZ ;  /* 0x000000050b107210 */ /* 0x001fc80007f3e0ff */
[-C--:B------:R-:W-:Y:S02]  /*2530*/  LEA.HI.X.SX32 R17, R11, R10.reuse, 0x1, P1 ;  /* 0x0000000a0b117211 */ /* 0x080fe400008f0eff */
[----:B------:R-:W-:Y:S01]  /*2540*/  IADD3 R14, P1, R18, R5, RZ ;  /* 0x00000005120e7210 */ /* 0x000fe20007f3e0ff */
[----:B------:R-:W-:Y:S01]  /*2550*/  IMAD R11, R2, 0xb, RZ ;  /* 0x0000000b020b7824 */ /* 0x000fe200078e02ff */
[----:B------:R-:W-:Y:S01]  /*2560*/  ISETP.GT.AND P3, PT, R6, 0xb, PT ;  /* 0x0000000b0600780c */ /* 0x000fe20003f64270 */
[----:B------:R0:W4:Y:S01]  /*2570*/  @P4 LDG.E.U8 R125, desc[UR14][R16.64] ;  /* 0x0000000e107d4981 */ /* 0x000122000c1e1100 */
[----:B------:R-:W-:Y:S01]  /*2580*/  LEA.HI.X.SX32 R15, R18, R10, 0x1, P1 ;  /* 0x0000000a120f7211 */ /* 0x000fe200008f0eff */
[----:B------:R-:W-:Y:S01]  /*2590*/  IMAD R18, R2, 0xc, RZ ;  /* 0x0000000c02127824 */ /* 0x000fe200078e02ff */
[----:B------:R-:W-:-:S03]  /*25a0*/  ISETP.GT.AND P4, PT, R6, 0xc, PT ;  /* 0x0000000c0600780c */ /* 0x000fc60003f84270 */
[----:B------:R1:W3:Y:S01]  /*25b0*/  @P0 LDG.E.U8 R22, desc[UR14][R14.64] ;  /* 0x0000000e0e160981 */ /* 0x0002e2000c1e1100 */
[----:B------:R-:W-:Y:S02]  /*25c0*/  PRMT R13, RZ, 0x7610, R13 ;  /* 0x00007610ff0d7816 */ /* 0x000fe4000000000d */
[CC--:B0-----:R-:W-:Y:S02]  /*25d0*/  IADD3 R16, P2, R11.reuse, R5.reuse, RZ ;  /* 0x000000050b107210 */ /* 0x0c1fe40007f5e0ff */
[----:B-1----:R-:W-:Y:S02]  /*25e0*/  IADD3 R14, P1, R18, R5, RZ ;  /* 0x00000005120e7210 */ /* 0x002fe40007f3e0ff */
[-C--:B------:R-:W-:Y:S01]  /*25f0*/  LEA.HI.X.SX32 R17, R11, R10.reuse, 0x1, P2 ;  /* 0x0000000a0b117211 */ /* 0x080fe200010f0eff */
[----:B------:R-:W-:Y:S01]  /*2600*/  IMAD R11, R2, 0xd, RZ ;  /* 0x0000000d020b7824 */ /* 0x000fe200078e02ff */
[----:B------:R-:W-:Y:S02]  /*2610*/  LEA.HI.X.SX32 R15, R18, R10, 0x1, P1 ;  /* 0x0000000a120f7211 */ /* 0x000fe400008f0eff */
[C---:B------:R-:W-:Y:S01]  /*2620*/  ISETP.GT.AND P0, PT, R6.reuse, 0xd, PT ;  /* 0x0000000d0600780c */ /* 0x040fe20003f04270 */
[----:B------:R0:W3:Y:S01]  /*2630*/  @P3 LDG.E.U8 R13, desc[UR14][R16.64] ;  /* 0x0000000e100d3981 */ /* 0x0000e2000c1e1100 */
[----:B------:R-:W-:-:S03]  /*2640*/  ISETP.GT.AND P3, PT, R6, 0xe, PT ;  /* 0x0000000e0600780c */ /* 0x000fc60003f64270 */
[----:B------:R1:W3:Y:S01]  /*2650*/  @P4 LDG.E.U8 R23, desc[UR14][R14.64] ;  /* 0x0000000e0e174981 */ /* 0x0002e2000c1e1100 */
[----:B0-----:R-:W-:Y:S01]  /*2660*/  IADD3 R16, P1, R11, R5, RZ ;  /* 0x000000050b107210 */ /* 0x001fe20007f3e0ff */
[----:B-1----:R-:W-:-:S03]  /*2670*/  IMAD R15, R2, 0xe, RZ ;  /* 0x0000000e020f7824 */ /* 0x002fc600078e02ff */
[-C--:B------:R-:W-:Y:S01]  /*2680*/  LEA.HI.X.SX32 R17, R11, R10.reuse, 0x1, P1 ;  /* 0x0000000a0b117211 */ /* 0x080fe200008f0eff */
[----:B------:R-:W-:Y:S01]  /*2690*/  IMAD R11, R2, 0xf, RZ ;  /* 0x0000000f020b7824 */ /* 0x000fe200078e02ff */
[----:B------:R-:W-:Y:S02]  /*26a0*/  ISETP.GT.AND P4, PT, R6, 0xf, PT ;  /* 0x0000000f0600780c */ /* 0x000fe40003f84270 */
[C---:B------:R-:W-:Y:S01]  /*26b0*/  IADD3 R14, P2, R15.reuse, R5, RZ ;  /* 0x000000050f0e7210 */ /* 0x040fe20007f5e0ff */
[----:B------:R0:W3:Y:S01]  /*26c0*/  @P0 LDG.E.U8 R20, desc[UR14][R16.64] ;  /* 0x0000000e10140981 */ /* 0x0000e2000c1e1100 */
[----:B------:R-:W-:Y:S02]  /*26d0*/  IMAD.SHL.U32 R18, R2, 0x10, RZ ;  /* 0x0000001002127824 */ /* 0x000fe400078e00ff */
[----:B------:R-:W-:Y:S02]  /*26e0*/  LEA.HI.X.SX32 R15, R15, R10, 0x1, P2 ;  /* 0x0000000a0f0f7211 */ /* 0x000fe400010f0eff */
[----:B------:R-:W-:-:S03]  /*26f0*/  ISETP.GT.AND P0, PT, R6, 0x10, PT ;  /* 0x000000100600780c */ /* 0x000fc60003f04270 */
[----:B------:R1:W3:Y:S01]  /*2700*/  @P3 LDG.E.U8 R124, desc[UR14][R14.64] ;  /* 0x0000000e0e7c3981 */ /* 0x0002e2000c1e1100 */
[----:B0-----:R-:W-:-:S04]  /*2710*/  IADD3 R16, P1, R11, R5, RZ ;  /* 0x000000050b107210 */ /* 0x001fc80007f3e0ff */
[----:B------:R-:W-:Y:S02]  /*2720*/  LEA.HI.X.SX32 R17, R11, R10, 0x1, P1 ;  /* 0x0000000a0b117211 */ /* 0x000fe400008f0eff */
[----:B-1----:R-:W-:-:S03]  /*2730*/  IADD3 R14, P1, R18, R5, RZ ;  /* 0x00000005120e7210 */ /* 0x002fc60007f3e0ff */
[----:B------:R0:W3:Y:S01]  /*2740*/  @P4 LDG.E.U8 R123, desc[UR14][R16.64] ;  /* 0x0000000e107b4981 */ /* 0x0000e2000c1e1100 */
[----:B------:R-:W-:Y:S01]  /*2750*/  IMAD R11, R2, 0x11, RZ ;  /* 0x00000011020b7824 */ /* 0x000fe200078e02ff */
[----:B------:R-:W-:Y:S01]  /*2760*/  LEA.HI.X.SX32 R15, R18, R10, 0x1, P1 ;  /* 0x0000000a120f7211 */ /* 0x000fe200008f0eff */
[----:B------:R-:W-:Y:S01]  /*2770*/  IMAD R18, R2, 0x12, RZ ;  /* 0x0000001202127824 */ /* 0x000fe200078e02ff */
[C---:B------:R-:W-:Y:S02]  /*2780*/  ISETP.GT.AND P3, PT, R6.reuse, 0x11, PT ;  /* 0x000000110600780c */ /* 0x040fe40003f64270 */
[C---:B------:R-:W-:Y:S01]  /*2790*/  ISETP.GT.AND P4, PT, R6.reuse, 0x12, PT ;  /* 0x000000120600780c */ /* 0x040fe20003f84270 */
[----:B------:R1:W3:Y:S01]  /*27a0*/  @P0 LDG.E.U8 R122, desc[UR14][R14.64] ;  /* 0x0000000e0e7a0981 */ /* 0x0002e2000c1e1100 */
[----:B0-----:R-:W-:Y:S02]  /*27b0*/  IADD3 R16, P2, R11, R5, RZ ;  /* 0x000000050b107210 */ /* 0x001fe40007f5e0ff */
[----:B------:R-:W-:-:S02]  /*27c0*/  ISETP.GT.AND P0, PT, R6, 0x13, PT ;  /* 0x000000130600780c */ /* 0x000fc40003f04270 */
[-C--:B------:R-:W-:Y:S02]  /*27d0*/  LEA.HI.X.SX32 R17, R11, R10.reuse, 0x1, P2 ;  /* 0x0000000a0b117211 */ /* 0x080fe400010f0eff */
[----:B-1----:R-:W-:Y:S01]  /*27e0*/  IADD3 R14, P1, R18, R5, RZ ;  /* 0x00000005120e7210 */ /* 0x002fe20007f3e0ff */
[----:B------:R-:W-:Y:S02]  /*27f0*/  IMAD R11, R2, 0x13, RZ ;  /* 0x00000013020b7824 */ /* 0x000fe400078e02ff */
[----:B------:R0:W3:Y:S01]  /*2800*/  @P3 LDG.E.U8 R121, desc[UR14][R16.64] ;  /* 0x0000000e10793981 */ /* 0x0000e2000c1e1100 */
[----:B------:R-:W-:Y:S02]  /*2810*/  LEA.HI.X.SX32 R15, R18, R10, 0x1, P1 ;  /* 0x0000000a120f7211 */ /* 0x000fe400008f0eff */
        /* <DEDUP_REMOVED lines=9> */
[----:B------:R-:W-:Y:S02]  /*28b0*/  IMAD R18, R2, 0x16, RZ ;  /* 0x0000001602127824 */ /* 0x000fe400078e02ff */
[----:B------:R-:W-:Y:S02]  /*28c0*/  LEA.HI.X.SX32 R15, R15, R10, 0x1, P2 ;  /* 0x0000000a0f0f7211 */ /* 0x000fe400010f0eff */
[----:B------:R-:W-:-:S03]  /*28d0*/  ISETP.GT.AND P0, PT, R6, 0x16, PT ;  /* 0x000000160600780c */ /* 0x000fc60003f04270 */
[----:B------:R1:W3:Y:S01]  /*28e0*/  @P3 LDG.E.U8 R118, desc[UR14][R14.64] ;  /* 0x0000000e0e763981 */ /* 0x0002e2000c1e1100 */
[----:B0-----:R-:W-:-:S04]  /*28f0*/  IADD3 R16, P1, R11, R5, RZ ;  /* 0x000000050b107210 */ /* 0x001fc80007f3e0ff */
[-C--:B------:R-:W-:Y:S02]  /*2900*/  LEA.HI.X.SX32 R17, R11, R10.reuse, 0x1, P1 ;  /* 0x0000000a0b117211 */ /* 0x080fe400008f0eff */
[----:B-1----:R-:W-:Y:S01]  /*2910*/  IADD3 R14, P1, R18, R5, RZ ;  /* 0x00000005120e7210 */ /* 0x002fe20007f3e0ff */
[----:B------:R-:W-:Y:S02]  /*2920*/  IMAD R11, R2, 0x17, RZ ;  /* 0x00000017020b7824 */ /* 0x000fe400078e02ff */
[----:B------:R0:W3:Y:S01]  /*2930*/  @P4 LDG.E.U8 R117, desc[UR14][R16.64] ;  /* 0x0000000e10754981 */ /* 0x0000e2000c1e1100 */
[----:B------:R-:W-:Y:S02]  /*2940*/  ISETP.GT.AND P3, PT, R6, 0x17, PT ;  /* 0x000000170600780c */ /* 0x000fe40003f64270 */
[----:B------:R-:W-:Y:S01]  /*2950*/  LEA.HI.X.SX32 R15, R18, R10, 0x1, P1 ;  /* 0x0000000a120f7211 */ /* 0x000fe200008f0eff */
[----:B------:R-:W-:Y:S01]  /*2960*/  IMAD R18, R2, 0x18, RZ ;  /* 0x0000001802127824 */ /* 0x000fe200078e02ff */
[----:B------:R-:W-:-:S03]  /*2970*/  ISETP.GT.AND P4, PT, R6, 0x18, PT ;  /* 0x000000180600780c */ /* 0x000fc60003f84270 */
[----:B------:R1:W3:Y:S01]  /*2980*/  @P0 LDG.E.U8 R116, desc[UR14][R14.64] ;  /* 0x0000000e0e740981 */ /* 0x0002e2000c1e1100 */
[CC--:B0-----:R-:W-:Y:S02]  /*2990*/  IADD3 R16, P2, R11.reuse, R5.reuse, RZ ;  /* 0x000000050b107210 */ /* 0x0c1fe40007f5e0ff */
[----:B------:R-:W-:Y:S02]  /*29a0*/  ISETP.GT.AND P0, PT, R6, 0x19, PT ;  /* 0x000000190600780c */ /* 0x000fe40003f04270 */
[-C--:B------:R-:W-:Y:S02]  /*29b0*/  LEA.HI.X.SX32 R17, R11, R10.reuse, 0x1, P2 ;  /* 0x0000000a0b117211 */ /* 0x080fe400010f0eff */
[----:B-1----:R-:W-:Y:S01]  /*29c0*/  IADD3 R14, P1, R18, R5, RZ ;  /* 0x00000005120e7210 */ /* 0x002fe20007f3e0ff */
[----:B------:R-:W-:Y:S02]  /*29d0*/  IMAD R11, R2, 0x19, RZ ;  /* 0x00000019020b7824 */ /* 0x000fe400078e02ff */
[----:B------:R0:W3:Y:S01]  /*29e0*/  @P3 LDG.E.U8 R115, desc[UR14][R16.64] ;  /* 0x0000000e10733981 */ /* 0x0000e2000c1e1100 */
[----:B------:R-:W-:-:S02]  /*29f0*/  LEA.HI.X.SX32 R15, R18, R10, 0x1, P1 ;  /* 0x0000000a120f7211 */ /* 0x000fc400008f0eff */
[----:B------:R-:W-:-:S03]  /*2a00*/  ISETP.GT.AND P3, PT, R6, 0x1a, PT ;  /* 0x0000001a0600780c */ /* 0x000fc60003f64270 */
[----:B------:R1:W3:Y:S01]  /*2a10*/  @P4 LDG.E.U8 R114, desc[UR14][R14.64] ;  /* 0x0000000e0e724981 */ /* 0x0002e2000c1e1100 */
[CC--:B0-----:R-:W-:Y:S02]  /*2a20*/  IADD3 R16, P1, R11.reuse, R5.reuse, RZ ;  /* 0x000000050b107210 */ /* 0x0c1fe40007f3e0ff */
[----:B------:R-:W-:Y:S02]  /*2a30*/  ISETP.GT.AND P4, PT, R6, 0x1b, PT ;  /* 0x0000001b0600780c */ /* 0x000fe40003f84270 */
[----:B------:R-:W-:Y:S01]  /*2a40*/  LEA.HI.X.SX32 R17, R11, R10, 0x1, P1 ;  /* 0x0000000a0b117211 */ /* 0x000fe200008f0eff */
[C---:B-1----:R-:W-:Y:S02]  /*2a50*/  IMAD R15, R2.reuse, 0x1a, RZ ;  /* 0x0000001a020f7824 */ /* 0x042fe400078e02ff */
[C---:B------:R-:W-:Y:S02]  /*2a60*/  IMAD R11, R2.reuse, 0x1b, RZ ;  /* 0x0000001b020b7824 */ /* 0x040fe400078e02ff */
[----:B------:R0:W3:Y:S01]  /*2a70*/  @P0 LDG.E.U8 R113, desc[UR14][R16.64] ;  /* 0x0000000e10710981 */ /* 0x0000e2000c1e1100 */
[----:B------:R-:W-:Y:S01]  /*2a80*/  IADD3 R14, P2, R15, R5, RZ ;  /* 0x000000050f0e7210 */ /* 0x000fe20007f5e0ff */
[----:B------:R-:W-:Y:S01]  /*2a90*/  IMAD R18, R2, 0x1c, RZ ;  /* 0x0000001c02127824 */ /* 0x000fe200078e02ff */
[----:B------:R-:W-:-:S02]  /*2aa0*/  ISETP.GT.AND P0, PT, R6, 0x1c, PT ;  /* 0x0000001c0600780c */ /* 0x000fc40003f04270 */
[----:B------:R-:W-:Y:S02]  /*2ab0*/  LEA.HI.X.SX32 R15, R15, R10, 0x1, P2 ;  /* 0x0000000a0f0f7211 */ /* 0x000fe400010f0eff */
[----:B0-----:R-:W-:-:S03]  /*2ac0*/  IADD3 R16, P1, R11, R5, RZ ;  /* 0x000000050b107210 */ /* 0x001fc60007f3e0ff */
[----:B------:R0:W3:Y:S01]  /*2ad0*/  @P3 LDG.E.U8 R112, desc[UR14][R14.64] ;  /* 0x0000000e0e703981 */ /* 0x0000e2000c1e1100 */
[----:B------:R-:W-:Y:S02]  /*2ae0*/  PRMT R111, RZ, 0x7610, R111 ;  /* 0x00007610ff6f7816 */ /* 0x000fe4000000006f */
[-C--:B------:R-:W-:Y:S01]  /*2af0*/  LEA.HI.X.SX32 R17, R11, R10.reuse, 0x1, P1 ;  /* 0x0000000a0b117211 */ /* 0x080fe200008f0eff */
[----:B------:R-:W-:Y:S01]  /*2b00*/  IMAD R11, R2, 0x1d, RZ ;  /* 0x0000001d020b7824 */ /* 0x000fe200078e02ff */
[----:B------:R-:W-:Y:S01]  /*2b10*/  ISETP.GT.AND P3, PT, R6, 0x1d, PT ;  /* 0x0000001d0600780c */ /* 0x000fe20003f64270 */
[----:B------:R-:W-:Y:S01]  /*2b20*/  STL [R1+0x4], R88 ;  /* 0x0000045801007387 */ /* 0x000fe20000100800 */
[----:B------:R-:W-:Y:S02]  /*2b30*/  PRMT R110, RZ, 0x7610, R110 ;  /* 0x00007610ff6e7816 */ /* 0x000fe4000000006e */
[C---:B0-----:R-:W-:Y:S01]  /*2b40*/  IADD3 R14, P1, R18.reuse, R5, RZ ;  /* 0x00000005120e7210 */ /* 0x041fe20007f3e0ff */
[----:B------:R0:W-:Y:S03]  /*2b50*/  STL [R1], R19 ;  /* 0x0000001301007387 */ /* 0x0001e60000100800 */
[----:B------:R-:W-:Y:S01]  /*2b60*/  LEA.HI.X.SX32 R15, R18, R10, 0x1, P1 ;  /* 0x0000000a120f7211 */ /* 0x000fe200008f0eff */
[----:B------:R1:W3:Y:S01]  /*2b70*/  @P4 LDG.E.U8 R111, desc[UR14][R16.64] ;  /* 0x0000000e106f4981 */ /* 0x0002e2000c1e1100 */
[----:B------:R-:W-:Y:S01]  /*2b80*/  PRMT R108, RZ, 0x7610, R108 ;  /* 0x00007610ff6c7816 */ /* 0x000fe2000000006c */
[----:B0-----:R-:W-:-:S02]  /*2b90*/  IMAD R19, R2, 0x1e, RZ ;  /* 0x0000001e02137824 */ /* 0x001fc400078e02ff */
[----:B------:R0:W3:Y:S01]  /*2ba0*/  @P0 LDG.E.U8 R110, desc[UR14][R14.64] ;  /* 0x0000000e0e6e0981 */ /* 0x0000e2000c1e1100 */
[CC--:B-1----:R-:W-:Y:S02]  /*2bb0*/  IADD3 R16, P2, R11.reuse, R5.reuse, RZ ;  /* 0x000000050b107210 */ /* 0x0c2fe40007f5e0ff */
[----:B------:R-:W-:Y:S02]  /*2bc0*/  ISETP.GT.AND P4, PT, R6, 0x1e, PT ;  /* 0x0000001e0600780c */ /* 0x000fe40003f84270 */
[-C--:B------:R-:W-:Y:S01]  /*2bd0*/  LEA.HI.X.SX32 R17, R11, R10.reuse, 0x1, P2 ;  /* 0x0000000a0b117211 */ /* 0x080fe200010f0eff */
[----:B------:R-:W-:Y:S01]  /*2be0*/  IMAD R11, R2, 0x1f, RZ ;  /* 0x0000001f020b7824 */ /* 0x000fe200078e02ff */
[C---:B------:R-:W-:Y:S02]  /*2bf0*/  IADD3 R18, P1, R19.reuse, R5, RZ ;  /* 0x0000000513127210 */ /* 0x040fe40007f3e0ff */
[----:B------:R-:W-:Y:S01]  /*2c00*/  ISETP.GT.AND P0, PT, R6, 0x1f, PT ;  /* 0x0000001f0600780c */ /* 0x000fe20003f04270 */
[----:B------:R1:W3:Y:S01]  /*2c10*/  @P3 LDG.E.U8 R108, desc[UR14][R16.64] ;  /* 0x0000000e106c3981 */ /* 0x0002e2000c1e1100 */
[----:B------:R-:W-:Y:S01]  /*2c20*/  LEA.HI.X.SX32 R19, R19, R10, 0x1, P1 ;  /* 0x0000000a13137211 */ /* 0x000fe200008f0eff */
[----:B0-----:R-:W-:Y:S01]  /*2c30*/  IMAD.SHL.U32 R14, R2, 0x20, RZ ;  /* 0x00000020020e7824 */ /* 0x001fe200078e00ff */
[----:B------:R-:W-:-:S02]  /*2c40*/  PRMT R15, RZ, 0x7610, R15 ;  /* 0x00007610ff0f7816 */ /* 0x000fc4000000000f */
[----:B------:R-:W-:Y:S02]  /*2c50*/  ISETP.GT.AND P3, PT, R6, 0x20, PT ;  /* 0x000000200600780c */ /* 0x000fe40003f64270 */
[----:B------:R-:W-:Y:S02]  /*2c60*/  PRMT R93, RZ, 0x7610, R93 ;  /* 0x00007610ff5d7816 */ /* 0x000fe4000000005d */
[CC--:B-1----:R-:W-:Y:S01]  /*2c70*/  IADD3 R16, P1, R11.reuse, R5.reuse, RZ ;  /* 0x000000050b107210 */ /* 0x0c2fe20007f3e0ff */
[----:B------:R0:W3:Y:S01]  /*2c80*/  @P4 LDG.E.U8 R15, desc[UR14][R18.64] ;  /* 0x0000000e120f4981 */ /* 0x0000e2000c1e1100 */
[----:B------:R-:W-:Y:S02]  /*2c90*/  IADD3 R88, P2, R14, R5, RZ ;  /* 0x000000050e587210 */ /* 0x000fe40007f5e0ff */
[----:B------:R-:W-:Y:S01]  /*2ca0*/  LEA.HI.X.SX32 R17, R11, R10, 0x1, P1 ;  /* 0x0000000a0b117211 */ /* 0x000fe200008f0eff */
[----:B------:R-:W-:Y:S01]  /*2cb0*/  IMAD R11, R2, 0x21, RZ ;  /* 0x00000021020b7824 */ /* 0x000fe200078e02ff */
[----:B------:R-:W-:-:S02]  /*2cc0*/  ISETP.GT.AND P4, PT, R6, 0x21, PT ;  /* 0x000000210600780c */ /* 0x000fc40003f84270 */
[----:B------:R-:W-:Y:S01]  /*2cd0*/  LEA.HI.X.SX32 R89, R14, R10, 0x1, P2 ;  /* 0x0000000a0e597211 */ /* 0x000fe200010f0eff */
[----:B------:R1:W3:Y:S01]  /*2ce0*/  @P0 LDG.E.U8 R93, desc[UR14][R16.64] ;  /* 0x0000000e105d0981 */ /* 0x0002e2000c1e1100 */
[----:B0-----:R-:W-:Y:S01]  /*2cf0*/  PRMT R19, RZ, 0x7610, R19 ;  /* 0x00007610ff137816 */ /* 0x001fe20000000013 */
[----:B------:R-:W-:Y:S01]  /*2d00*/  IMAD R14, R2, 0x22, RZ ;  /* 0x00000022020e7824 */ /* 0x000fe200078e02ff */
[----:B------:R-:W-:Y:S02]  /*2d10*/  ISETP.GT.AND P0, PT, R6, 0x22, PT ;  /* 0x000000220600780c */ /* 0x000fe40003f04270 */
[----:B------:R-:W-:Y:S02]  /*2d20*/  PRMT R91, RZ, 0x7610, R91 ;  /* 0x00007610ff5b7816 */ /* 0x000fe4000000005b */
[----:B------:R0:W3:Y:S01]  /*2d30*/  @P3 LDG.E.U8 R19, desc[UR14][R88.64] ;  /* 0x0000000e58133981 */ /* 0x0000e2000c1e1100 */
[----:B-1----:R-:W-:-:S04]  /*2d40*/  IADD3 R16, P1, R11, R5, RZ ;  /* 0x000000050b107210 */ /* 0x002fc80007f3e0ff */
[-C--:B------:R-:W-:Y:S02]  /*2d50*/  LEA.HI.X.SX32 R17, R11, R10.reuse, 0x1, P1 ;  /* 0x0000000a0b117211 */ /* 0x080fe400008f0eff */
[----:B0-----:R-:W-:Y:S02]  /*2d60*/  IADD3 R88, P1, R14, R5, RZ ;  /* 0x000000050e587210 */ /* 0x001fe40007f3e0ff */
[----:B------:R-:W-:Y:S01]  /*2d70*/  PRMT R18, RZ, 0x7610, R18 ;  /* 0x00007610ff127816 */ /* 0x000fe20000000012 */
[----:B------:R-:W-:Y:S01]  /*2d80*/  IMAD R11, R2, 0x23, RZ ;  /* 0x00000023020b7824 */ /* 0x000fe200078e02ff */
[----:B------:R-:W-:Y:S01]  /*2d90*/  LEA.HI.X.SX32 R89, R14, R10, 0x1, P1 ;  /* 0x0000000a0e597211 */ /* 0x000fe200008f0eff */
[----:B------:R-:W-:Y:S01]  /*2da0*/  IMAD R14, R2, 0x24, RZ ;  /* 0x00000024020e7824 */ /* 0x000fe200078e02ff */
[C---:B------:R-:W-:Y:S01]  /*2db0*/  ISETP.GT.AND P3, PT, R6.reuse, 0x23, PT ;  /* 0x000000230600780c */ /* 0x040fe20003f64270 */
[----:B------:R0:W3:Y:S01]  /*2dc0*/  @P4 LDG.E.U8 R91, desc[UR14][R16.64] ;  /* 0x0000000e105b4981 */ /* 0x0000e2000c1e1100 */
        /* <DEDUP_REMOVED lines=8> */
[----:B------:R-:W-:Y:S01]  /*2e50*/  PRMT R14, RZ, 0x7610, R14 ;  /* 0x00007610ff0e7816 */ /* 0x000fe2000000000e */
[----:B------:R0:W3:Y:S01]  /*2e60*/  @P3 LDG.E.U8 R90, desc[UR14][R16.64] ;  /* 0x0000000e105a3981 */ /* 0x0000e2000c1e1100 */
[----:B------:R-:W-:-:S02]  /*2e70*/  ISETP.GT.AND P0, PT, R6, 0x25, PT ;  /* 0x000000250600780c */ /* 0x000fc40003f04270 */
[----:B------:R-:W-:Y:S02]  /*2e80*/  ISETP.GT.AND P3, PT, R6, 0x26, PT ;  /* 0x000000260600780c */ /* 0x000fe40003f64270 */
[----:B------:R1:W3:Y:S01]  /*2e90*/  @P4 LDG.E.U8 R14, desc[UR14][R88.64] ;  /* 0x0000000e580e4981 */ /* 0x0002e2000c1e1100 */
[CC--:B0-----:R-:W-:Y:S01]  /*2ea0*/  IADD3 R16, P1, R11.reuse, R5.reuse, RZ ;  /* 0x000000050b107210 */ /* 0x0c1fe20007f3e0ff */
[C---:B-1----:R-:W-:Y:S01]  /*2eb0*/  IMAD R88, R2.reuse, 0x26, RZ ;  /* 0x0000002602587824 */ /* 0x042fe200078e02ff */
[----:B------:R-:W-:Y:S02]  /*2ec0*/  PRMT R89, RZ, 0x7610, R89 ;  /* 0x00007610ff597816 */ /* 0x000fe40000000059 */
[-C--:B------:R-:W-:Y:S01]  /*2ed0*/  LEA.HI.X.SX32 R17, R11, R10.reuse, 0x1, P1 ;  /* 0x0000000a0b117211 */ /* 0x080fe200008f0eff */
[----:B------:R-:W-:Y:S01]  /*2ee0*/  IMAD R11, R2, 0x27, RZ ;  /* 0x00000027020b7824 */ /* 0x000fe200078e02ff */
[----:B------:R-:W-:Y:S02]  /*2ef0*/  IADD3 R94, P2, R88, R5, RZ ;  /* 0x00000005585e7210 */ /* 0x000fe40007f5e0ff */
[----:B------:R-:W-:Y:S01]  /*2f00*/  ISETP.GT.AND P4, PT, R6, 0x27, PT ;  /* 0x000000270600780c */ /* 0x000fe20003f84270 */
[----:B------:R0:W3:Y:S01]  /*2f10*/  @P0 LDG.E.U8 R89, desc[UR14][R16.64] ;  /* 0x0000000e10590981 */ /* 0x0000e2000c1e1100 */
[----:B------:R-:W-:-:S02]  /*2f20*/  LEA.HI.X.SX32 R95, R88, R10, 0x1, P2 ;  /* 0x0000000a585f7211 */ /* 0x000fc400010f0eff */
[C---:B------:R-:W-:Y:S02]  /*2f30*/  IADD3 R98, P1, R11.reuse, R5, RZ ;  /* 0x000000050b627210 */ /* 0x040fe40007f3e0ff */
[----:B------:R-:W-:Y:S02]  /*2f40*/  PRMT R88, RZ, 0x7610, R88 ;  /* 0x00007610ff587816 */ /* 0x000fe40000000058 */
[----:B0-----:R-:W-:Y:S01]  /*2f50*/  PRMT R16, RZ, 0x7610, R16 ;  /* 0x00007610ff107816 */ /* 0x001fe20000000010 */
[C---:B------:R-:W-:Y:S01]  /*2f60*/  IMAD R17, R2.reuse, 0x28, RZ ;  /* 0x0000002802117824 */ /* 0x040fe200078e02ff */
[----:B------:R-:W-:Y:S01]  /*2f70*/  LEA.HI.X.SX32 R99, R11, R10, 0x1, P1 ;  /* 0x0000000a0b637211 */ /* 0x000fe200008f0eff */
[----:B------:R-:W-:Y:S01]  /*2f80*/  IMAD R11, R2, 0x29, RZ ;  /* 0x00000029020b7824 */ /* 0x000fe200078e02ff */
[C---:B------:R-:W-:Y:S02]  /*2f90*/  ISETP.GT.AND P0, PT, R6.reuse, 0x28, PT ;  /* 0x000000280600780c */ /* 0x040fe40003f04270 */
[----:B------:R0:W3:Y:S01]  /*2fa0*/  @P3 LDG.E.U8 R16, desc[UR14][R94.64] ;  /* 0x0000000e5e103981 */ /* 0x0000e2000c1e1100 */
[----:B------:R-:W-:-:S03]  /*2fb0*/  ISETP.GT.AND P2, PT, R6, 0x29, PT ;  /* 0x000000290600780c */ /* 0x000fc60003f44270 */
[----:B------:R1:W3:Y:S01]  /*2fc0*/  @P4 LDG.E.U8 R88, desc[UR14][R98.64] ;  /* 0x0000000e62584981 */ /* 0x0002e2000c1e1100 */
[----:B0-----:R-:W-:-:S04]  /*2fd0*/  IADD3 R94, P1, R17, R5, RZ ;  /* 0x00000005115e7210 */ /* 0x001fc80007f3e0ff */
[-C--:B------:R-:W-:Y:S02]  /*2fe0*/  LEA.HI.X.SX32 R95, R17, R10.reuse, 0x1, P1 ;  /* 0x0000000a115f7211 */ /* 0x080fe400008f0eff */
[CC--:B-1----:R-:W-:Y:S02]  /*2ff0*/  IADD3 R98, P1, R11.reuse, R5.reuse, RZ ;  /* 0x000000050b627210 */ /* 0x0c2fe40007f3e0ff */
[----:B------:R-:W-:Y:S02]  /*3000*/  PRMT R17, RZ, 0x7610, R17 ;  /* 0x00007610ff117816 */ /* 0x000fe40000000011 */
[----:B------:R-:W-:Y:S01]  /*3010*/  LEA.HI.X.SX32 R99, R11, R10, 0x1, P1 ;  /* 0x0000000a0b637211 */ /* 0x000fe200008f0eff */
[----:B------:R-:W-:Y:S01]  /*3020*/  IMAD R11, R2, 0x2a, RZ ;  /* 0x0000002a020b7824 */ /* 0x000fe200078e02ff */
[----:B------:R-:W-:Y:S02]  /*3030*/  PRMT R100, RZ, 0x7610, R100 ;  /* 0x00007610ff647816 */ /* 0x000fe40000000064 */
[----:B------:R-:W-:Y:S01]  /*3040*/  ISETP.GT.AND P1, PT, R6, 0x2a, PT ;  /* 0x0000002a0600780c */ /* 0x000fe20003f24270 */
[----:B------:R0:W3:Y:S04]  /*3050*/  @P0 LDG.E.U8 R17, desc[UR14][R94.64] ;  /* 0x0000000e5e110981 */ /* 0x0000e8000c1e1100 */
[----:B------:R1:W3:Y:S01]  /*3060*/  @P2 LDG.E.U8 R100, desc[UR14][R98.64] ;  /* 0x0000000e62642981 */ /* 0x0002e2000c1e1100 */
[----:B0-----:R-:W-:-:S02]  /*3070*/  IADD3 R94, P0, R11, R5, RZ ;  /* 0x000000050b5e7210 */ /* 0x001fc40007f1e0ff */
[----:B-1----:R-:W-:Y:S02]  /*3080*/  PRMT R99, RZ, 0x7610, R99 ;  /* 0x00007610ff637816 */ /* 0x002fe40000000063 */
[----:B------:R-:W-:Y:S01]  /*3090*/  LEA.HI.X.SX32 R95, R11, R10, 0x1, P0 ;  /* 0x0000000a0b5f7211 */ /* 0x000fe200000f0eff */
[----:B------:R-:W-:-:S04]  /*30a0*/  IMAD R11, R2, 0x2b, RZ ;  /* 0x0000002b020b7824 */ /* 0x000fc800078e02ff */
[----:B------:R0:W3:Y:S01]  /*30b0*/  @P1 LDG.E.U8 R99, desc[UR14][R94.64] ;  /* 0x0000000e5e631981 */ /* 0x0000e2000c1e1100 */
[----:B------:R-:W-:Y:S02]  /*30c0*/  ISETP.GT.AND P1, PT, R6, 0x2b, PT ;  /* 0x0000002b0600780c */ /* 0x000fe40003f24270 */
[----:B------:R-:W-:Y:S02]  /*30d0*/  PRMT R102, RZ, 0x7610, R102 ;  /* 0x00007610ff667816 */ /* 0x000fe40000000066 */
[----:B0-----:R-:W-:-:S04]  /*30e0*/  IADD3 R94, P0, R11, R5, RZ ;  /* 0x000000050b5e7210 */ /* 0x001fc80007f1e0ff */
[----:B------:R-:W-:Y:S01]  /*30f0*/  LEA.HI.X.SX32 R95, R11, R10, 0x1, P0 ;  /* 0x0000000a0b5f7211 */ /* 0x000fe200000f0eff */
[----:B------:R-:W-:-:S04]  /*3100*/  IMAD R11, R2, 0x2c, RZ ;  /* 0x0000002c020b7824 */ /* 0x000fc800078e02ff */
[----:B------:R0:W3:Y:S01]  /*3110*/  @P1 LDG.E.U8 R102, desc[UR14][R94.64] ;  /* 0x0000000e5e661981 */ /* 0x0000e2000c1e1100 */
[----:B------:R-:W-:-:S03]  /*3120*/  ISETP.GT.AND P1, PT, R6, 0x2c, PT ;  /* 0x0000002c0600780c */ /* 0x000fc60003f24270 */
[----:B------:R1:W-:Y:S01]  /*3130*/  STL [R1+0x8], R0 ;  /* 0x0000080001007387 */ /* 0x0003e20000100800 */
[----:B------:R-:W-:Y:S02]  /*3140*/  PRMT R104, RZ, 0x7610, R104 ;  /* 0x00007610ff687816 */ /* 0x000fe40000000068 */
[C---:B0-----:R-:W-:Y:S01]  /*3150*/  IADD3 R94, P0, R11.reuse, R5, RZ ;  /* 0x000000050b5e7210 */ /* 0x041fe20007f1e0ff */
[----:B-1----:R-:W0:Y:S03]  /*3160*/  S2R R0, SR_TID.X ;  /* 0x0000000000007919 */ /* 0x002e260000002100 */
[----:B------:R-:W-:Y:S01]  /*3170*/  LEA.HI.X.SX32 R95, R11, R10, 0x1, P0 ;  /* 0x0000000a0b5f7211 */ /* 0x000fe200000f0eff */
[----:B------:R-:W-:Y:S01]  /*3180*/  IMAD R11, R2, 0x2d, RZ ;  /* 0x0000002d020b7824 */ /* 0x000fe200078e02ff */
[----:B------:R-:W-:Y:S01]  /*3190*/  PRMT R106, RZ, 0x7610, R106 ;  /* 0x00007610ff6a7816 */ /* 0x000fe2000000006a */
[----:B------:R-:W2:Y:S04]  /*31a0*/  LDL R2, [R1+0x48] ;  /* 0x0000480001027983 */ /* 0x000ea80000100800 */
[----:B------:R1:W3:Y:S01]  /*31b0*/  @P1 LDG.E.U8 R104, desc[UR14][R94.64] ;  /* 0x0000000e5e681981 */ /* 0x0002e2000c1e1100 */
[----:B------:R-:W-:-:S02]  /*31c0*/  ISETP.GT.AND P1, PT, R6, 0x2d, PT ;  /* 0x0000002d0600780c */ /* 0x000fc40003f24270 */
[----:B-1----:R-:W-:-:S04]  /*31d0*/  IADD3 R94, P0, R11, R5, RZ ;  /* 0x000000050b5e7210 */ /* 0x002fc80007f1e0ff */
[----:B------:R-:W-:-:S07]  /*31e0*/  LEA.HI.X.SX32 R95, R11, R10, 0x1, P0 ;  /* 0x0000000a0b5f7211 */ /* 0x000fce00000f0eff */
[----:B------:R1:W3:Y:S01]  /*31f0*/  @P1 LDG.E.U8 R106, desc[UR14][R94.64] ;  /* 0x0000000e5e6a1981 */ /* 0x0002e2000c1e1100 */
[----:B------:R-:W-:Y:S02]  /*3200*/  ISETP.GT.AND P1, PT, R6, RZ, PT ;  /* 0x000000ff0600720c */ /* 0x000fe40003f24270 */
[----:B------:R-:W-:Y:S02]  /*3210*/  PRMT R109, RZ, 0x7610, R109 ;  /* 0x00007610ff6d7816 */ /* 0x000fe4000000006d */
[----:B0-----:R-:W-:Y:S02]  /*3220*/  LOP3.LUT R11, R0, 0x3f, RZ, 0xc0, !PT ;  /* 0x0000003f000b7812 */ /* 0x001fe400078ec0ff */
[----:B------:R-:W4:Y:S02]  /*3230*/  LDL.LU R0, [R1+0x6c] ;  /* 0x00006c0001007983 */ /* 0x000f240000300800 */
[----:B------:R-:W-:Y:S02]  /*3240*/  ISETP.GE.AND P0, PT, R11, R6, PT ;  /* 0x000000060b00720c */ /* 0x000fe40003f06270 */
[----:B------:R0:W-:Y:S03]  /*3250*/  STL [R1+0x94], R6 ;  /* 0x0000940601007387 */ /* 0x0001e60000100800 */
[----:B-1----:R-:W-:-:S02]  /*3260*/  @P1 IMAD.MOV.U32 R94, RZ, RZ, R5 ;  /* 0x000000ffff5e1224 */ /* 0x002fc400078e0005 */
[----:B------:R-:W-:Y:S01]  /*3270*/  @P1 IMAD.MOV.U32 R95, RZ, RZ, R10 ;  /* 0x000000ffff5f1224 */ /* 0x000fe200078e000a */
[----:B0-----:R-:W3:Y:S04]  /*3280*/  LDL.LU R6, [R1+0x58] ;  /* 0x0000580001067983 */ /* 0x001ee80000300800 */
[----:B------:R0:W-:Y:S04]  /*3290*/  STL [R1+0xa0], R5 ;  /* 0x0000a00501007387 */ /* 0x0001e80000100800 */
[----:B------:R1:W4:Y:S04]  /*32a0*/  @P1 LDG.E.U8 R109, desc[UR14][R94.64] ;  /* 0x0000000e5e6d1981 */ /* 0x000328000c1e1100 */
[----:B0-----:R-:W2:Y:S04]  /*32b0*/  LDL R5, [R1+0x4c] ;  /* 0x00004c0001057983 */ /* 0x001ea80000100800 */
[----:B------:R0:W-:Y:S04]  /*32c0*/  STL [R1+0x9c], R10 ;  /* 0x00009c0a01007387 */ /* 0x0001e80000100800 */
[----:B------:R-:W3:Y:S01]  /*32d0*/  LDL R95, [R1+0x50] ;  /* 0x00005000015f7983 */ /* 0x000ee20000100800 */
[----:B------:R-:W-:-:S02]  /*32e0*/  IADD3 RZ, P1, R4, R7, RZ ;  /* 0x0000000704ff7210 */ /* 0x000fc40007f3e0ff */
[----:B0-----:R-:W-:Y:S01]  /*32f0*/  SHF.R.S32.HI R10, RZ, 0x1f, R4 ;  /* 0x0000001fff0a7819 */ /* 0x001fe20000011404 */
[----:B-1----:R-:W-:Y:S01]  /*3300*/  IMAD.IADD R94, R4, 0x1, R7 ;  /* 0x00000001045e7824 */ /* 0x002fe200078e0207 */
[----:B------:R-:W-:Y:S01]  /*3310*/  PRMT R11, RZ, 0x7610, R11 ;  /* 0x00007610ff0b7816 */ /* 0x000fe2000000000b */
[----:B------:R-:W-:Y:S02]  /*3320*/  BAR.SYNC.DEFER_BLOCKING 0x0 ;  /* 0x0000000000007b1d */ /* 0x000fe40000010000 */
[----:B---3--:R-:W-:-:S05]  /*3330*/  IMAD.X R95, R10, 0x1, R95, P1 ;  /* 0x000000010a5f7824 */ /* 0x008fca00008e065f */
[----:B------:R0:W3:Y:S01]  /*3340*/  @!P0 LDG.E.U8 R11, desc[UR14][R94.64] ;  /* 0x0000000e5e0b8981 */ /* 0x0000e2000c1e1100 */
[----:B------:R-:W-:-:S03]  /*3350*/  IADD3 RZ, P1, R4, R8, RZ ;  /* 0x0000000804ff7210 */ /* 0x000fc60007f3e0ff */
[----:B------:R-:W-:Y:S01]  /*3360*/  STL [R1+0xa4], R7 ;  /* 0x0000a40701007387 */ /* 0x000fe20000100800 */
[----:B------:R-:W-:Y:S01]  /*3370*/  PRMT R92, RZ, 0x7610, R92 ;  /* 0x00007610ff5c7816 */ /* 0x000fe2000000005c */
[----:B0-----:R-:W-:Y:S01]  /*3380*/  IMAD.IADD R94, R4, 0x1, R8 ;  /* 0x00000001045e7824 */ /* 0x001fe200078e0208 */
[----:B------:R-:W-:Y:S01]  /*3390*/  PRMT R98, RZ, 0x7610, R98 ;  /* 0x00007610ff627816 */ /* 0x000fe20000000062 */
[----:B---3--:R0:W-:Y:S02]  /*33a0*/  STL [R1+0xa8], R11 ;  /* 0x0000a80b01007387 */ /* 0x0081e40000100800 */
[----:B0-----:R-:W-:-:S05]  /*33b0*/  SHF.R.S32.HI R11, RZ, 0x1f, R4 ;  /* 0x0000001fff0b7819 */ /* 0x001fca0000011404 */
[----:B--2---:R-:W-:Y:S01]  /*33c0*/  IMAD.X R95, R11, 0x1, R5, P1 ;  /* 0x000000010b5f7824 */ /* 0x004fe200008e0605 */
[----:B------:R-:W-:-:S04]  /*33d0*/  IADD3 RZ, P1, R4, R9, RZ ;  /* 0x0000000904ff7210 */ /* 0x000fc80007f3e0ff */
[----:B------:R0:W2:Y:S02]  /*33e0*/  @!P0 LDG.E.U8 R92, desc[UR14][R94.64] ;  /* 0x0000000e5e5c8981 */ /* 0x0000a4000c1e1100 */
[C---:B0-----:R-:W-:Y:S02]  /*33f0*/  IMAD.IADD R94, R4.reuse, 0x1, R9 ;  /* 0x00000001045e7824 */ /* 0x041fe400078e0209 */
[----:B------:R-:W-:Y:S02]  /*3400*/  IMAD.X R95, R11, 0x1, R2, P1 ;  /* 0x000000010b5f7824 */ /* 0x000fe400008e0602 */
[----:B------:R-:W3:Y:S04]  /*3410*/  LDL R2, [R1+0x70] ;  /* 0x0000700001027983 */ /* 0x000ee80000100800 */
[----:B------:R-:W2:Y:S04]  /*3420*/  LDL.LU R7, [R1+0x4] ;  /* 0x0000040001077983 */ /* 0x000ea80000300800 */
[----:B------:R-:W2:Y:S04]  /*3430*/  LDL.LU R10, [R1] ;  /* 0x00000000010a7983 */ /* 0x000ea80000300800 */
[----:B------:R-:W2:Y:S04]  /*3440*/  LDL.LU R5, [R1+0x8] ;  /* 0x0000080001057983 */ /* 0x000ea80000300800 */
[----:B------:R0:W2:Y:S04]  /*3450*/  @!P0 LDG.E.U8 R98, desc[UR14][R94.64] ;  /* 0x0000000e5e628981 */ /* 0x0000a8000c1e1100 */
[----:B------:R-:W4:Y:S01]  /*3460*/  LDL R95, [R1+0x54] ;  /* 0x00005400015f7983 */ /* 0x000f220000100800 */
[----:B0-----:R-:W-:-:S02]  /*3470*/  IADD3 R94, P1, R4, R6, RZ ;  /* 0x00000006045e7210 */ /* 0x001fc40007f3e0ff */
[----:B------:R-:W-:-:S03]  /*3480*/  PRMT R101, RZ, 0x7610, R101 ;  /* 0x00007610ff657816 */ /* 0x000fc60000000065 */
[----:B----4-:R-:W-:-:S05]  /*3490*/  IMAD.X R95, R11, 0x1, R95, P1 ;  /* 0x000000010b5f7824 */ /* 0x010fca00008e065f */
[----:B------:R0:W4:Y:S04]  /*34a0*/  @!P0 LDG.E.U8 R101, desc[UR14][R94.64] ;  /* 0x0000000e5e658981 */ /* 0x000128000c1e1100 */
[----:B------:R-:W0:Y:S02]  /*34b0*/  LDL R95, [R1+0x60] ;  /* 0x00006000015f7983 */ /* 0x000e240000100800 */
[----:B0-----:R-:W-:Y:S02]  /*34c0*/  IADD3 R94, P1, R4, R95, RZ ;  /* 0x0000005f045e7210 */ /* 0x001fe40007f3e0ff */
[----:B------:R-:W3:Y:S01]  /*34d0*/  LDL R95, [R1+0x5c] ;  /* 0x00005c00015f7983 */ /* 0x000ee20000100800 */
[----:B------:R-:W-:Y:S02]  /*34e0*/  PRMT R103, RZ, 0x7610, R103 ;  /* 0x00007610ff677816 */ /* 0x000fe40000000067 */
[----:B---3--:R-:W-:-:S05]  /*34f0*/  IMAD.X R95, R11, 0x1, R95, P1 ;  /* 0x000000010b5f7824 */ /* 0x008fca00008e065f */
[----:B------:R0:W3:Y:S04]  /*3500*/  @!P0 LDG.E.U8 R103, desc[UR14][R94.64] ;  /* 0x0000000e5e678981 */ /* 0x0000e8000c1e1100 */
[----:B------:R-:W0:Y:S02]  /*3510*/  LDL R95, [R1+0x68] ;  /* 0x00006800015f7983 */ /* 0x000e240000100800 */
[----:B0-----:R-:W-:Y:S02]  /*3520*/  IADD3 R94, P1, R4, R95, RZ ;  /* 0x0000005f045e7210 */ /* 0x001fe40007f3e0ff */
[----:B------:R-:W2:Y:S01]  /*3530*/  LDL R95, [R1+0x64] ;  /* 0x00006400015f7983 */ /* 0x000ea20000100800 */
[----:B------:R-:W-:-:S03]  /*3540*/  PRMT R105, RZ, 0x7610, R105 ;  /* 0x00007610ff697816 */ /* 0x000fc60000000069 */
[----:B------:R0:W-:Y:S01]  /*3550*/  STL [R1+0x90], R0 ;  /* 0x0000900001007387 */ /* 0x0001e20000100800 */
[----:B--2---:R-:W-:-:S05]  /*3560*/  IMAD.X R95, R11, 0x1, R95, P1 ;  /* 0x000000010b5f7824 */ /* 0x004fca00008e065f */
[----:B------:R1:W2:Y:S02]  /*3570*/  @!P0 LDG.E.U8 R105, desc[UR14][R94.64] ;  /* 0x0000000e5e698981 */ /* 0x0002a4000c1e1100 */
[----:B-1----:R-:W-:-:S05]  /*3580*/  IADD3 R94, P1, R4, R2, RZ ;  /* 0x00000002045e7210 */ /* 0x002fca0007f3e0ff */
[----:B------:R-:W-:Y:S02]  /*3590*/  IMAD.X R95, R11, 0x1, R0, P1 ;  /* 0x000000010b5f7824 */ /* 0x000fe400008e0600 */
[----:B0-----:R-:W4:Y:S01]  /*35a0*/  LDL.LU R0, [R1+0x44] ;  /* 0x0000440001007983 */ /* 0x001f220000300800 */
[----:B------:R-:W-:Y:S02]  /*35b0*/  PRMT R107, RZ, 0x7610, R107 ;  /* 0x00007610ff6b7816 */ /* 0x000fe4000000006b */
[----:B------:R-:W-:Y:S02]  /*35c0*/  LOP3.LUT R96, R96, 0xffff, RZ, 0xc0, !PT ;  /* 0x0000ffff60607812 */ /* 0x000fe400078ec0ff */
[----:B------:R-:W-:Y:S02]  /*35d0*/  LOP3.LUT R97, R97, 0xffff, RZ, 0xc0, !PT ;  /* 0x0000ffff61617812 */ /* 0x000fe400078ec0ff */
[----:B------:R-:W-:Y:S01]  /*35e0*/  IADD3 RZ, P1, R4, R3, RZ ;  /* 0x0000000304ff7210 */ /* 0x000fe20007f3e0ff */
[----:B------:R0:W2:Y:S01]  /*35f0*/  @!P0 LDG.E.U8 R107, desc[UR14][R94.64] ;  /* 0x0000000e5e6b8981 */ /* 0x0000a2000c1e1100 */
[----:B------:R-:W-:-:S02]  /*3600*/  PRMT R2, R96, 0x3340, R97 ;  /* 0x0000334060027816 */ /* 0x000fc40000000061 */
[----:B------:R-:W-:Y:S01]  /*3610*/  PRMT R96, RZ, 0x7610, R96 ;  /* 0x00007610ff607816 */ /* 0x000fe20000000060 */
[----:B0-----:R-:W-:Y:S01]  /*3620*/  IMAD.IADD R94, R4, 0x1, R3 ;  /* 0x00000001045e7824 */ /* 0x001fe200078e0203 */
[----:B------:R-:W-:Y:S02]  /*3630*/  LOP3.LUT R97, R12, 0xffff, RZ, 0xc0, !PT ;  /* 0x0000ffff0c617812 */ /* 0x000fe400078ec0ff */
[----:B------:R-:W-:Y:S02]  /*3640*/  LOP3.LUT R125, R125, 0xffff, RZ, 0xc0, !PT ;  /* 0x0000ffff7d7d7812 */ /* 0x000fe400078ec0ff */
[----:B------:R-:W-:Y:S02]  /*3650*/  LOP3.LUT R124, R124, 0xffff, RZ, 0xc0, !PT ;  /* 0x0000ffff7c7c7812 */ /* 0x000fe400078ec0ff */
[----:B------:R-:W-:-:S04]  /*3660*/  LOP3.LUT R123, R123, 0xffff, RZ, 0xc0, !PT ;  /* 0x0000ffff7b7b7812 */ /* 0x000fc800078ec0ff */
[----:B------:R-:W-:Y:S01]  /*3670*/  PRMT R123, R124, 0x3340, R123 ;  /* 0x000033407c7b7816 */ /* 0x000fe2000000007b */
[----:B----4-:R-:W-:-:S05]  /*3680*/  IMAD.X R95, R11, 0x1, R0, P1 ;  /* 0x000000010b5f7824 */ /* 0x010fca00008e0600 */
[----:B------:R0:W4:Y:S02]  /*3690*/  @!P0 LDG.E.U8 R96, desc[UR14][R94.64] ;  /* 0x0000000e5e608981 */ /* 0x000124000c1e1100 */
[----:B0-----:R-:W-:Y:S02]  /*36a0*/  LOP3.LUT R94, R7, 0xffff, RZ, 0xc0, !PT ;  /* 0x0000ffff075e7812 */ /* 0x001fe400078ec0ff */
[----:B------:R-:W-:-:S04]  /*36b0*/  LOP3.LUT R95, R10, 0xffff, RZ, 0xc0, !PT ;  /* 0x0000ffff0a5f7812 */ /* 0x000fc800078ec0ff */
[----:B------:R-:W-:Y:S02]  /*36c0*/  PRMT R7, R94, 0x3340, R95 ;  /* 0x000033405e077816 */ /* 0x000fe4000000005f */
[----:B------:R-:W-:Y:S02]  /*36d0*/  LOP3.LUT R94, R5, 0xffff, RZ, 0xc0, !PT ;  /* 0x0000ffff055e7812 */ /* 0x000fe400078ec0ff */
[----:B------:R-:W-:Y:S02]  /*36e0*/  LOP3.LUT R95, R21, 0xffff, RZ, 0xc0, !PT ;  /* 0x0000ffff155f7812 */ /* 0x000fe400078ec0ff */
[----:B------:R-:W3:Y:S02]  /*36f0*/  LDL.LU R21, [R1+0xc0] ;  /* 0x0000c00001157983 */ /* 0x000ee40000300800 */
[----:B------:R-:W-:Y:S02]  /*3700*/  PRMT R11, R94, 0x3340, R95 ;  /* 0x000033405e0b7816 */ /* 0x000fe4000000005f */
[----:B------:R-:W-:Y:S01]  /*3710*/  LOP3.LUT R94, R22, 0xffff, RZ, 0xc0, !PT ;  /* 0x0000ffff165e7812 */ /* 0x000fe200078ec0ff */
[----:B------:R-:W2:Y:S01]  /*3720*/  LDL.LU R12, [R1+0xbc] ;  /* 0x0000bc00010c7983 */ /* 0x000ea20000300800 */
[----:B------:R-:W-:-:S02]  /*3730*/  PRMT R10, R97, 0x3340, R125 ;  /* 0x00003340610a7816 */ /* 0x000fc4000000007d */
[----:B------:R-:W-:Y:S01]  /*3740*/  LOP3.LUT R95, R13, 0xffff, RZ, 0xc0, !PT ;  /* 0x0000ffff0d5f7812 */ /* 0x000fe200078ec0ff */
[----:B------:R-:W4:Y:S01]  /*3750*/  LDL.LU R22, [R1+0xb8] ;  /* 0x0000b80001167983 */ /* 0x000f220000300800 */
[----:B------:R-:W-:Y:S02]  /*3760*/  LOP3.LUT R97, R23, 0xffff, RZ, 0xc0, !PT ;  /* 0x0000ffff17617812 */ /* 0x000fe400078ec0ff */
[----:B------:R-:W-:Y:S01]  /*3770*/  LOP3.LUT R125, R20, 0xffff, RZ, 0xc0, !PT ;  /* 0x0000ffff147d7812 */ /* 0x000fe200078ec0ff */
[----:B------:R-:W4:Y:S01]  /*3780*/  LDL.LU R13, [R1+0xb4] ;  /* 0x0000b400010d7983 */ /* 0x000f220000300800 */
[----:B------:R-:W-:-:S03]  /*3790*/  PRMT R5, R94, 0x3340, R95 ;  /* 0x000033405e057816 */ /* 0x000fc6000000005f */
[----:B------:R-:W4:Y:S01]  /*37a0*/  LDL.LU R23, [R1+0xb0] ;  /* 0x0000b00001177983 */ /* 0x000f220000300800 */
[----:B------:R-:W-:-:S03]  /*37b0*/  PRMT R125, R97, 0x3340, R125 ;  /* 0x00003340617d7816 */ /* 0x000fc6000000007d */
[----:B------:R-:W4:Y:S04]  /*37c0*/  LDL.LU R20, [R1+0xac] ;  /* 0x0000ac0001147983 */ /* 0x000f280000300800 */
[----:B------:R-:W4:Y:S04]  /*37d0*/  LDL.LU R94, [R1+0x20] ;  /* 0x00002000015e7983 */ /* 0x000f280000300800 */
[----:B------:R-:W4:Y:S04]  /*37e0*/  LDL.LU R95, [R1+0x18] ;  /* 0x00001800015f7983 */ /* 0x000f280000300800 */
[----:B------:R-:W4:Y:S04]  /*37f0*/  LDL.LU R97, [R1+0x28] ;  /* 0x0000280001617983 */ /* 0x000f280000300800 */
[----:B------:R-:W3:Y:S01]  /*3800*/  LDL.LU R124, [R1+0x38] ;  /* 0x00003800017c7983 */ /* 0x000ee20000300800 */
[----:B------:R-:W-:-:S02]  /*3810*/  LOP3.LUT R122, R122, 0xffff, RZ, 0xc0, !PT ;  /* 0x0000ffff7a7a7812 */ /* 0x000fc400078ec0ff */
[----:B------:R-:W-:Y:S02]  /*3820*/  LOP3.LUT R121, R121, 0xffff, RZ, 0xc0, !PT ;  /* 0x0000ffff79797812 */ /* 0x000fe400078ec0ff */
[----:B------:R-:W-:Y:S02]  /*3830*/  LOP3.LUT R120, R120, 0xffff, RZ, 0xc0, !PT ;  /* 0x0000ffff78787812 */ /* 0x000fe400078ec0ff */
[----:B------:R-:W-:Y:S02]  /*3840*/  LOP3.LUT R119, R119, 0xffff, RZ, 0xc0, !PT ;  /* 0x0000ffff77777812 */ /* 0x000fe400078ec0ff */
[----:B------:R-:W-:Y:S02]  /*3850*/  LOP3.LUT R118, R118, 0xffff, RZ, 0xc0, !PT ;  /* 0x0000ffff76767812 */ /* 0x000fe400078ec0ff */
[----:B------:R-:W-:Y:S02]  /*3860*/  LOP3.LUT R117, R117, 0xffff, RZ, 0xc0, !PT ;  /* 0x0000ffff75757812 */ /* 0x000fe400078ec0ff */
[----:B------:R-:W-:-:S02]  /*3870*/  LOP3.LUT R116, R116, 0xffff, RZ, 0xc0, !PT ;  /* 0x0000ffff74747812 */ /* 0x000fc400078ec0ff */
[----:B------:R-:W-:Y:S02]  /*3880*/  LOP3.LUT R114, R114, 0xffff, RZ, 0xc0, !PT ;  /* 0x0000ffff72727812 */ /* 0x000fe400078ec0ff */
[----:B------:R-:W-:Y:S02]  /*3890*/  LOP3.LUT R113, R113, 0xffff, RZ, 0xc0, !PT ;  /* 0x0000ffff71717812 */ /* 0x000fe400078ec0ff */
[----:B------:R-:W-:Y:S02]  /*38a0*/  LOP3.LUT R115, R115, 0xffff, RZ, 0xc0, !PT ;  /* 0x0000ffff73737812 */ /* 0x000fe400078ec0ff */
[----:B------:R-:W-:Y:S02]  /*38b0*/  LOP3.LUT R112, R112, 0xffff, RZ, 0xc0, !PT ;  /* 0x0000ffff70707812 */ /* 0x000fe400078ec0ff */
[----:B------:R-:W-:Y:S02]  /*38c0*/  LOP3.LUT R111, R111, 0xffff, RZ, 0xc0, !PT ;  /* 0x0000ffff6f6f7812 */ /* 0x000fe400078ec0ff */
[----:B------:R-:W-:-:S02]  /*38d0*/  LOP3.LUT R93, R93, 0xffff, RZ, 0xc0, !PT ;  /* 0x0000ffff5d5d7812 */ /* 0x000fc400078ec0ff */
[----:B------:R-:W-:Y:S02]  /*38e0*/  PRMT R121, R122, 0x3340, R121 ;  /* 0x000033407a797816 */ /* 0x000fe40000000079 */
[----:B------:R-:W-:Y:S01]  /*38f0*/  LOP3.LUT R110, R110, 0xffff, RZ, 0xc0, !PT ;  /* 0x0000ffff6e6e7812 */ /* 0x000fe200078ec0ff */
[----:B------:R-:W4:Y:S01]  /*3900*/  LDL.LU R122, [R1+0xc] ;  /* 0x00000c00017a7983 */ /* 0x000f220000300800 */
[----:B------:R-:W-:Y:S02]  /*3910*/  LOP3.LUT R108, R108, 0xffff, RZ, 0xc0, !PT ;  /* 0x0000ffff6c6c7812 */ /* 0x000fe400078ec0ff */
[----:B------:R-:W-:Y:S02]  /*3920*/  LOP3.LUT R15, R15, 0xffff, RZ, 0xc0, !PT ;  /* 0x0000ffff0f0f7812 */ /* 0x000fe400078ec0ff */
[----:B------:R-:W-:Y:S02]  /*3930*/  LOP3.LUT R91, R91, 0xffff, RZ, 0xc0, !PT ;  /* 0x0000ffff5b5b7812 */ /* 0x000fe400078ec0ff */
[----:B------:R-:W-:-:S02]  /*3940*/  PRMT R119, R120, 0x3340, R119 ;  /* 0x0000334078777816 */ /* 0x000fc40000000077 */
[----:B------:R-:W-:Y:S01]  /*3950*/  LOP3.LUT R19, R19, 0xffff, RZ, 0xc0, !PT ;  /* 0x0000ffff13137812 */ /* 0x000fe200078ec0ff */
[----:B------:R-:W4:Y:S01]  /*3960*/  LDL.LU R120, [R1+0x10] ;  /* 0x0000100001787983 */ /* 0x000f220000300800 */
[----:B------:R-:W-:Y:S02]  /*3970*/  PRMT R117, R118, 0x3340, R117 ;  /* 0x0000334076757816 */ /* 0x000fe40000000075 */
[----:B------:R-:W-:Y:S01]  /*3980*/  PRMT R114, R114, 0x3340, R113 ;  /* 0x0000334072727816 */ /* 0x000fe20000000071 */
[----:B------:R-:W4:Y:S01]  /*3990*/  LDL.LU R118, [R1+0x14] ;  /* 0x0000140001767983 */ /* 0x000f220000300800 */
[----:B------:R-:W-:Y:S02]  /*39a0*/  PRMT R115, R116, 0x3340, R115 ;  /* 0x0000334074737816 */ /* 0x000fe40000000073 */
[----:B------:R-:W-:Y:S01]  /*39b0*/  PRMT R113, R112, 0x3340, R111 ;  /* 0x0000334070717816 */ /* 0x000fe2000000006f */
[----:B------:R-:W4:Y:S01]  /*39c0*/  LDL.LU R116, [R1+0x1c] ;  /* 0x00001c0001747983 */ /* 0x000f220000300800 */
[----:B------:R-:W-:-:S02]  /*39d0*/  PRMT R112, R110, 0x3340, R108 ;  /* 0x000033406e707816 */ /* 0x000fc4000000006c */
[----:B------:R-:W-:Y:S02]  /*39e0*/  PRMT R111, R15, 0x3340, R93 ;  /* 0x000033400f6f7816 */ /* 0x000fe4000000005d */
[----:B------:R-:W4:Y:S01]  /*39f0*/  LDL.LU R93, [R1+0x24] ;  /* 0x00002400015d7983 */ /* 0x000f220000300800 */
[----:B------:R-:W-:-:S03]  /*3a00*/  PRMT R110, R19, 0x3340, R91 ;  /* 0x00003340136e7816 */ /* 0x000fc6000000005b */
[----:B------:R-:W4:Y:S01]  /*3a10*/  LDL.LU R91, [R1+0x34] ;  /* 0x00003400015b7983 */ /* 0x000f220000300800 */
[----:B------:R-:W-:Y:S02]  /*3a20*/  LOP3.LUT R16, R16, 0xffff, RZ, 0xc0, !PT ;  /* 0x0000ffff10107812 */ /* 0x000fe400078ec0ff */
[----:B------:R-:W-:Y:S02]  /*3a30*/  LOP3.LUT R19, R88, 0xffff, RZ, 0xc0, !PT ;  /* 0x0000ffff58137812 */ /* 0x000fe400078ec0ff */
[----:B------:R-:W-:Y:S01]  /*3a40*/  LOP3.LUT R18, R18, 0xffff, RZ, 0xc0, !PT ;  /* 0x0000ffff12127812 */ /* 0x000fe200078ec0ff */
[----:B------:R-:W4:Y:S01]  /*3a50*/  LDL.LU R88, [R1+0x30] ;  /* 0x0000300001587983 */ /* 0x000f220000300800 */
[----:B------:R-:W-:Y:S02]  /*3a60*/  LOP3.LUT R90, R90, 0xffff, RZ, 0xc0, !PT ;  /* 0x0000ffff5a5a7812 */ /* 0x000fe400078ec0ff */
[----:B------:R-:W-:Y:S02]  /*3a70*/  PRMT R19, R16, 0x3340, R19 ;  /* 0x0000334010137816 */ /* 0x000fe40000000013 */
[----:B------:R-:W-:Y:S01]  /*3a80*/  PRMT R108, R18, 0x3340, R90 ;  /* 0x00003340126c7816 */ /* 0x000fe2000000005a */
[----:B------:R-:W4:Y:S01]  /*3a90*/  LDL.LU R16, [R1+0x2c] ;  /* 0x00002c0001107983 */ /* 0x000f220000300800 */
[----:B---3--:R-:W-:-:S03]  /*3aa0*/  LOP3.LUT R90, R124, 0xffff, RZ, 0xc0, !PT ;  /* 0x0000ffff7c5a7812 */ /* 0x008fc600078ec0ff */
[----:B------:R-:W3:Y:S01]  /*3ab0*/  LDL.LU R124, [R1+0x3c] ;  /* 0x00003c00017c7983 */ /* 0x000ee20000300800 */
[----:B------:R-:W-:Y:S02]  /*3ac0*/  LOP3.LUT R14, R14, 0xffff, RZ, 0xc0, !PT ;  /* 0x0000ffff0e0e7812 */ /* 0x000fe400078ec0ff */
[----:B------:R-:W-:Y:S02]  /*3ad0*/  LOP3.LUT R89, R89, 0xffff, RZ, 0xc0, !PT ;  /* 0x0000ffff59597812 */ /* 0x000fe400078ec0ff */
[----:B------:R-:W-:Y:S02]  /*3ae0*/  LOP3.LUT R15, R17, 0xffff, RZ, 0xc0, !PT ;  /* 0x0000ffff110f7812 */ /* 0x000fe400078ec0ff */
[----:B------:R-:W-:Y:S02]  /*3af0*/  PRMT R17, R14, 0x3340, R89 ;  /* 0x000033400e117816 */ /* 0x000fe40000000059 */
[----:B------:R-:W-:Y:S02]  /*3b00*/  LOP3.LUT R100, R100, 0xffff, RZ, 0xc0, !PT ;  /* 0x0000ffff64647812 */ /* 0x000fe400078ec0ff */
[----:B--2---:R-:W-:-:S02]  /*3b10*/  LOP3.LUT R12, R12, 0xffff, RZ, 0xc0, !PT ;  /* 0x0000ffff0c0c7812 */ /* 0x004fc400078ec0ff */
[----:B------:R-:W-:Y:S02]  /*3b20*/  LOP3.LUT R21, R21, 0xffff, RZ, 0xc0, !PT ;  /* 0x0000ffff15157812 */ /* 0x000fe400078ec0ff */
[----:B----4-:R-:W-:Y:S02]  /*3b30*/  LOP3.LUT R97, R97, 0xffff, RZ, 0xc0, !PT ;  /* 0x0000ffff61617812 */ /* 0x010fe400078ec0ff */
[----:B------:R-:W-:Y:S02]  /*3b40*/  LOP3.LUT R13, R13, 0xffff, RZ, 0xc0, !PT ;  /* 0x0000ffff0d0d7812 */ /* 0x000fe400078ec0ff */
[----:B------:R-:W-:Y:S02]  /*3b50*/  LOP3.LUT R22, R22, 0xffff, RZ, 0xc0, !PT ;  /* 0x0000ffff16167812 */ /* 0x000fe400078ec0ff */
[----:B------:R-:W-:Y:S02]  /*3b60*/  PRMT R18, R15, 0x3340, R100 ;  /* 0x000033400f127816 */ /* 0x000fe40000000064 */
[----:B------:R-:W-:-:S02]  /*3b70*/  LOP3.LUT R102, R102, 0xffff, RZ, 0xc0, !PT ;  /* 0x0000ffff66667812 */ /* 0x000fc400078ec0ff */
[----:B------:R-:W-:Y:S02]  /*3b80*/  PRMT R100, R12, 0x3340, R21 ;  /* 0x000033400c647816 */ /* 0x000fe40000000015 */
[----:B------:R-:W-:Y:S02]  /*3b90*/  LOP3.LUT R109, R109, 0xffff, RZ, 0xc0, !PT ;  /* 0x0000ffff6d6d7812 */ /* 0x000fe400078ec0ff */
[----:B------:R-:W-:Y:S02]  /*3ba0*/  LOP3.LUT R20, R20, 0xffff, RZ, 0xc0, !PT ;  /* 0x0000ffff14147812 */ /* 0x000fe400078ec0ff */
[----:B------:R-:W-:Y:S02]  /*3bb0*/  LOP3.LUT R23, R23, 0xffff, RZ, 0xc0, !PT ;  /* 0x0000ffff17177812 */ /* 0x000fe400078ec0ff */
[----:B------:R-:W-:Y:S02]  /*3bc0*/  PRMT R21, R7, 0x5410, R11 ;  /* 0x0000541007157816 */ /* 0x000fe4000000000b */
[----:B------:R-:W-:Y:S01]  /*3bd0*/  LOP3.LUT R106, R106, 0xffff, RZ, 0xc0, !PT ;  /* 0x0000ffff6a6a7812 */ /* 0x000fe200078ec0ff */
[----:B------:R-:W2:Y:S01]  /*3be0*/  LDL.LU R11, [R1+0xa8] ;  /* 0x0000a800010b7983 */ /* 0x000ea20000300800 */
[----:B------:R-:W-:-:S03]  /*3bf0*/  LOP3.LUT R89, R104, 0xffff, RZ, 0xc0, !PT ;  /* 0x0000ffff68597812 */ /* 0x000fc600078ec0ff */
[----:B------:R-:W4:Y:S01]  /*3c00*/  LDL.LU R7, [R1+0xa4] ;  /* 0x0000a40001077983 */ /* 0x000f220000300800 */
[----:B------:R-:W-:Y:S02]  /*3c10*/  LOP3.LUT R14, R91, 0xffff, RZ, 0xc0, !PT ;  /* 0x0000ffff5b0e7812 */ /* 0x000fe400078ec0ff */
[----:B------:R-:W-:Y:S02]  /*3c20*/  LOP3.LUT R91, R99, 0xffff, RZ, 0xc0, !PT ;  /* 0x0000ffff635b7812 */ /* 0x000fe400078ec0ff */
[----:B------:R-:W-:Y:S02]  /*3c30*/  PRMT R90, R90, 0x3340, R14 ;  /* 0x000033405a5a7816 */ /* 0x000fe4000000000e */
[----:B------:R-:W-:Y:S02]  /*3c40*/  LOP3.LUT R14, R93, 0xffff, RZ, 0xc0, !PT ;  /* 0x0000ffff5d0e7812 */ /* 0x000fe400078ec0ff */
[----:B------:R-:W-:Y:S02]  /*3c50*/  LOP3.LUT R93, R120, 0xffff, RZ, 0xc0, !PT ;  /* 0x0000ffff785d7812 */ /* 0x000fe400078ec0ff */
[----:B------:R-:W-:-:S02]  /*3c60*/  LOP3.LUT R99, R122, 0xffff, RZ, 0xc0, !PT ;  /* 0x0000ffff7a637812 */ /* 0x000fc400078ec0ff */
[----:B------:R-:W-:Y:S02]  /*3c70*/  LOP3.LUT R88, R88, 0xffff, RZ, 0xc0, !PT ;  /* 0x0000ffff58587812 */ /* 0x000fe400078ec0ff */
[----:B------:R-:W-:Y:S02]  /*3c80*/  LOP3.LUT R15, R16, 0xffff, RZ, 0xc0, !PT ;  /* 0x0000ffff100f7812 */ /* 0x000fe400078ec0ff */
[----:B------:R-:W-:Y:S02]  /*3c90*/  PRMT R97, R97, 0x3340, R14 ;  /* 0x0000334061617816 */ /* 0x000fe4000000000e */
[----:B------:R-:W-:Y:S02]  /*3ca0*/  PRMT R93, R93, 0x3340, R99 ;  /* 0x000033405d5d7816 */ /* 0x000fe40000000063 */
[----:B------:R-:W-:Y:S02]  /*3cb0*/  PRMT R99, R13, 0x3340, R22 ;  /* 0x000033400d637816 */ /* 0x000fe40000000016 */
[----:B------:R-:W-:-:S02]  /*3cc0*/  PRMT R22, R10, 0x5410, R5 ;  /* 0x000054100a167816 */ /* 0x000fc40000000005 */
[----:B------:R-:W-:Y:S01]  /*3cd0*/  PRMT R91, R91, 0x3340, R102 ;  /* 0x000033405b5b7816 */ /* 0x000fe20000000066 */
[----:B------:R-:W4:Y:S01]  /*3ce0*/  LDL.LU R5, [R1+0xa0] ;  /* 0x0000a00001057983 */ /* 0x000f220000300800 */
[----:B------:R-:W-:Y:S02]  /*3cf0*/  PRMT R88, R88, 0x3340, R15 ;  /* 0x0000334058587816 */ /* 0x000fe4000000000f */
[----:B------:R-:W-:Y:S01]  /*3d00*/  LOP3.LUT R15, R116, 0xffff, RZ, 0xc0, !PT ;  /* 0x0000ffff740f7812 */ /* 0x000fe200078ec0ff */
[----:B------:R-:W4:Y:S01]  /*3d10*/  LDL.LU R10, [R1+0x9c] ;  /* 0x00009c00010a7983 */ /* 0x000f220000300800 */
[----:B------:R-:W-:Y:S02]  /*3d20*/  PRMT R102, R20, 0x3340, R23 ;  /* 0x0000334014667816 */ /* 0x000fe40000000017 */
[----:B------:R-:W-:Y:S01]  /*3d30*/  PRMT R89, R89, 0x3340, R106 ;  /* 0x0000334059597816 */ /* 0x000fe2000000006a */
[----:B------:R-:W2:Y:S04]  /*3d40*/  LDL R116, [R1+0x74] ;  /* 0x0000740001747983 */ /* 0x000ea80000100800 */
[----:B------:R-:W4:Y:S04]  /*3d50*/  LDL R106, [R1+0x7c] ;  /* 0x00007c00016a7983 */ /* 0x000f280000100800 */
[----:B------:R-:W4:Y:S01]  /*3d60*/  LDL R104, [R1+0x78] ;  /* 0x0000780001687983 */ /* 0x000f220000100800 */
[----:B---3--:R-:W-:-:S04]  /*3d70*/  LOP3.LUT R14, R124, 0xffff, RZ, 0xc0, !PT ;  /* 0x0000ffff7c0e7812 */ /* 0x008fc800078ec0ff */
[----:B------:R-:W-:Y:S02]  /*3d80*/  PRMT R20, R109, 0x3340, R14 ;  /* 0x000033406d147816 */ /* 0x000fe4000000000e */
[----:B------:R-:W3:Y:S02]  /*3d90*/  LDL R109, [R1+0x80] ;  /* 0x00008000016d7983 */ /* 0x000ee40000100800 */
[----:B------:R-:W-:Y:S02]  /*3da0*/  PRMT R20, R20, 0x5410, R2 ;  /* 0x0000541014147816 */ /* 0x000fe40000000002 */
[----:B------:R-:W4:Y:S01]  /*3db0*/  LDL.LU R2, [R1+0x98] ;  /* 0x0000980001027983 */ /* 0x000f220000300800 */
[----:B------:R-:W-:Y:S02]  /*3dc0*/  LOP3.LUT R94, R94, 0xffff, RZ, 0xc0, !PT ;  /* 0x0000ffff5e5e7812 */ /* 0x000fe400078ec0ff */
[----:B------:R-:W-:Y:S02]  /*3dd0*/  LOP3.LUT R95, R95, 0xffff, RZ, 0xc0, !PT ;  /* 0x0000ffff5f5f7812 */ /* 0x000fe400078ec0ff */
[----:B------:R-:W-:-:S02]  /*3de0*/  LOP3.LUT R16, R118, 0xffff, RZ, 0xc0, !PT ;  /* 0x0000ffff76107812 */ /* 0x000fc400078ec0ff */
[----:B------:R-:W-:Y:S02]  /*3df0*/  PRMT R94, R94, 0x3340, R15 ;  /* 0x000033405e5e7816 */ /* 0x000fe4000000000f */
[----:B------:R-:W-:Y:S02]  /*3e00*/  PRMT R95, R95, 0x3340, R16 ;  /* 0x000033405f5f7816 */ /* 0x000fe40000000010 */
[----:B------:R-:W-:Y:S02]  /*3e10*/  PRMT R23, R125, 0x5410, R123 ;  /* 0x000054107d177816 */ /* 0x000fe4000000007b */
[----:B------:R-:W-:Y:S01]  /*3e20*/  PRMT R12, R121, 0x5410, R119 ;  /* 0x00005410790c7816 */ /* 0x000fe20000000077 */
[----:B------:R-:W4:Y:S01]  /*3e30*/  LDL.LU R123, [R1+0x60] ;  /* 0x00006000017b7983 */ /* 0x000f220000300800 */
[----:B------:R-:W-:Y:S01]  /*3e40*/  PRMT R13, R117, 0x5410, R115 ;  /* 0x00005410750d7816 */ /* 0x000fe20000000073 */
[----:B------:R-:W-:Y:S01]  /*3e50*/  USHF.L.U32 UR4, UR13, 0x6, URZ ;  /* 0x000000060d047899 */ /* 0x000fe2000800063f */
[----:B------:R-:W-:Y:S01]  /*3e60*/  PRMT R14, R114, 0x5410, R113 ;  /* 0x00005410720e7816 */ /* 0x000fe20000000071 */
[----:B------:R-:W-:Y:S01]  /*3e70*/  UMOV UR9, 0x80000020 ;  /* 0x8000002000097882 */ /* 0x000fe20000000000 */
[----:B------:R-:W-:Y:S01]  /*3e80*/  PRMT R15, R112, 0x5410, R111 ;  /* 0x00005410700f7816 */ /* 0x000fe2000000006f */
[----:B------:R-:W0:Y:S01]  /*3e90*/  LDC R125, c[0x0][0x238] ;  /* 0x00008e00ff7d7b82 */ /* 0x000e220000000800 */
[----:B------:R-:W-:-:S02]  /*3ea0*/  PRMT R17, R17, 0x5410, R19 ;  /* 0x0000541011117816 */ /* 0x000fc40000000013 */
[----:B------:R-:W-:Y:S02]  /*3eb0*/  PRMT R16, R110, 0x5410, R108 ;  /* 0x000054106e107816 */ /* 0x000fe4000000006c */
[----:B------:R-:W-:Y:S02]  /*3ec0*/  PRMT R18, R18, 0x5410, R91 ;  /* 0x0000541012127816 */ /* 0x000fe4000000005b */
[----:B------:R-:W-:Y:S02]  /*3ed0*/  PRMT R19, R89, 0x5410, R90 ;  /* 0x0000541059137816 */ /* 0x000fe4000000005a */
[----:B------:R-:W-:Y:S02]  /*3ee0*/  PRMT R88, R88, 0x5410, R97 ;  /* 0x0000541058587816 */ /* 0x000fe40000000061 */
[----:B------:R-:W-:Y:S02]  /*3ef0*/  PRMT R89, R94, 0x5410, R95 ;  /* 0x000054105e597816 */ /* 0x000fe4000000005f */
[----:B------:R-:W-:-:S02]  /*3f00*/  PRMT R90, R93, 0x5410, R102 ;  /* 0x000054105d5a7816 */ /* 0x000fc40000000066 */
[----:B------:R-:W-:Y:S01]  /*3f10*/  PRMT R91, R99, 0x5410, R100 ;  /* 0x00005410635b7816 */ /* 0x000fe20000000064 */
[----:B--2---:R-:W-:Y:S01]  /*3f20*/  STS.128 [R116+UR12], R20 ;  /* 0x0000001474007988 */ /* 0x004fe20008000c0c */
[----:B------:R-:W-:-:S04]  /*3f30*/  ULOP3.LUT UR4, UR4, 0x300, URZ, 0xc0, !UPT ;  /* 0x0000030004047892 */ /* 0x000fc8000f8ec03f */
[----:B------:R-:W-:-:S04]  /*3f40*/  ULEA.HI UR4, UR12, UR4, URZ, 0x1c ;  /* 0x000000040c047291 */ /* 0x000fc8000f8fe03f */
[----:B------:R-:W-:Y:S01]  /*3f50*/  ULOP3.LUT UR8, UR4, 0x3fff, URZ, 0xc0, !UPT ;  /* 0x00003fff04087892 */ /* 0x000fe2000f8ec03f */
[----:B---3--:R1:W-:Y:S04]  /*3f60*/  STS.128 [R109+UR12], R12 ;  /* 0x0000000c6d007988 */ /* 0x0083e80008000c0c */
[----:B----4-:R2:W-:Y:S04]  /*3f70*/  STS.128 [R106+UR12], R16 ;  /* 0x000000106a007988 */ /* 0x0105e80008000c0c */
[----:B------:R3:W-:Y:S04]  /*3f80*/  STS.128 [R104+UR12], R88 ;  /* 0x0000005868007988 */ /* 0x0007e80008000c0c */
[----:B-1----:R-:W4:Y:S04]  /*3f90*/  LDL.LU R109, [R1+0x68] ;  /* 0x00006800016d7983 */ /* 0x002f280000300800 */
[----:B--2---:R-:W2:Y:S04]  /*3fa0*/  LDL.LU R106, [R1+0x70] ;  /* 0x00007000016a7983 */ /* 0x004ea80000300800 */
[----:B---3--:R-:W3:Y:S04]  /*3fb0*/  LDL.LU R104, [R1+0x48] ;  /* 0x0000480001687983 */ /* 0x008ee80000300800 */
[----:B------:R-:W4:Y:S04]  /*3fc0*/  LDL.LU R12, [R1+0x40] ;  /* 0x00004000010c7983 */ /* 0x000f280000300800 */
[----:B------:R0:W-:Y:S04]  /*3fd0*/  STS.U8 [R2+UR12+0x8800], R11 ;  /* 0x0088000b02007988 */ /* 0x0001e8000800000c */
[----:B------:R-:W-:Y:S04]  /*3fe0*/  STS.U8 [R2+UR12+0x8a00], R92 ;  /* 0x008a005c02007988 */ /* 0x000fe8000800000c */
[----:B------:R-:W-:Y:S04]  /*3ff0*/  STS.U8 [R2+UR12+0x8c00], R98 ;  /* 0x008c006202007988 */ /* 0x000fe8000800000c */
[----:B------:R-:W-:Y:S04]  /*4000*/  STS.U8 [R2+UR12+0x8600], R101 ;  /* 0x0086006502007988 */ /* 0x000fe8000800000c */
[----:B------:R-:W-:Y:S04]  /*4010*/  STS.U8 [R2+UR12+0x8400], R103 ;  /* 0x0084006702007988 */ /* 0x000fe8000800000c */
[----:B------:R-:W-:Y:S04]  /*4020*/  STS.U8 [R2+UR12+0x8200], R105 ;  /* 0x0082006902007988 */ /* 0x000fe8000800000c */
[----:B------:R-:W-:Y:S04]  /*4030*/  STS.U8 [R2+UR12+0x8000], R107 ;  /* 0x0080006b02007988 */ /* 0x000fe8000800000c */
[----:B------:R-:W-:Y:S01]  /*4040*/  STS.U8 [R2+UR12+0x8e00], R96 ;  /* 0x008e006002007988 */ /* 0x000fe2000800000c */
[----:B------:R1:W-:Y:S06]  /*4050*/  MEMBAR.ALL.CTA ;  /* 0x0000000000007992 */ /* 0x0003ec0000008000 */
[----:B-1----:R-:W1:Y:S01]  /*4060*/  FENCE.VIEW.ASYNC.S ;  /* 0x00000000000073c6 */ /* 0x002e620000000000 */
[----:B------:R-:W-:Y:S01]  /*4070*/  UMOV UR4, URZ ;  /* 0x0000003f00047c82 */ /* 0x000fe20008000000 */
[----:B------:R-:W-:-:S02]  /*4080*/  IADD3 R6, P3, R6, UR16, RZ ;  /* 0x0000001006067c10 */ /* 0x000fc4000ff7e0ff */
[----:B------:R-:W3:Y:S01]  /*4090*/  LDL.LU R116, [R1+0x4c] ;  /* 0x00004c0001747983 */ /* 0x000ee20000300800 */
[----:B0-----:R-:W-:-:S03]  /*40a0*/  IMAD.SHL.U32 R11, R125, 0x40, RZ ;  /* 0x000000407d0b7824 */ /* 0x001fc600078e00ff */
[----:B------:R-:W3:Y:S01]  /*40b0*/  LDL.LU R118, [R1+0x50] ;  /* 0x0000500001767983 */ /* 0x000ee20000300800 */
[----:B-1----:R-:W-:Y:S01]  /*40c0*/  BAR.SYNC.DEFER_BLOCKING 0x0 ;  /* 0x0000000000007b1d */ /* 0x002fe20000010000 */
[----:B------:R-:W-:Y:S02]  /*40d0*/  IADD3 R5, P0, R11, R5, RZ ;  /* 0x000000050b057210 */ /* 0x000fe40007f1e0ff */
[----:B------:R-:W-:-:S03]  /*40e0*/  IADD3 R123, P2, R123, UR16, RZ ;  /* 0x000000107b7b7c10 */ /* 0x000fc6000ff5e0ff */
[----:B------:R-:W3:Y:S01]  /*40f0*/  LDL.LU R120, [R1+0x54] ;  /* 0x0000540001787983 */ /* 0x000ee20000300800 */
[----:B------:R-:W-:Y:S01]  /*4100*/  WARPGROUP.ARRIVE ;  /* 0x00000000000079c5 */ /* 0x000fe20000000000 */
[----:B------:R-:W-:Y:S02]  /*4110*/  LEA.HI.X.SX32 R10, R11, R10, 0x1, P0 ;  /* 0x0000000a0b0a7211 */ /* 0x000fe400000f0eff */
[----:B------:R-:W3:Y:S03]  /*4120*/  LDL.LU R122, [R1+0x5c] ;  /* 0x00005c00017a7983 */ /* 0x000ee60000300800 */
[----:B------:R-:W-:Y:S01]  /*4130*/  QGMMA.64x64x32.F32.E4M3.E4M3 R56, gdesc[UR8], R56 ;  /* 0x00e00000083879f3 */ /* 0x000fe20008700838 */
[----:B------:R-:W-:Y:S01]  /*4140*/  UIADD3 UR8, UP0, UR8, 0x2, URZ ;  /* 0x0000000208087890 */ /* 0x000fe2000ff1e03f */
[----:B------:R-:W-:Y:S01]  /*4150*/  IADD3 R3, P0, R3, UR16, RZ ;  /* 0x0000001003037c10 */ /* 0x000fe2000ff1e0ff */
[----:B------:R-:W3:Y:S02]  /*4160*/  LDL.LU R124, [R1+0x64] ;  /* 0x00006400017c7983 */ /* 0x000ee40000300800 */
[----:B------:R-:W-:-:S03]  /*4170*/  UIADD3.X UR5, UR4, -0x7fffffe0, URZ, UP0, !UPT ;  /* 0x8000002004057890 */ /* 0x000fc600087fe43f */
[----:B------:R-:W-:Y:S02]  /*4180*/  UMOV UR4, UR8 ;  /* 0x0000000800047c82 */ /* 0x000fe40008000000 */
[----:B------:R-:W-:-:S04]  /*4190*/  UIADD3.64 UR8, UR4, 0x3fe, URZ ;  /* 0x000003fe04087897 */ /* 0x000fc8000fffe03f */
[----:B------:R-:W-:Y:S05]  /*41a0*/  QGMMA.64x64x32.F32.E4M3.E4M3 R56, gdesc[UR4], R56 ;  /* 0x00e00000043879f3 */ /* 0x000fea0008700838 */
[----:B------:R-:W-:Y:S01]  /*41b0*/  QGMMA.64x64x32.F32.E4M3.E4M3 R24, gdesc[UR8], R24 ;  /* 0x00e00000081879f3 */ /* 0x000fe20008700818 */
[----:B------:R-:W-:-:S09]  /*41c0*/  UIADD3.64 UR4, UR4, 0x400, URZ ;  /* 0x0000040004047897 */ /* 0x000fd2000fffe03f */
[----:B------:R-:W-:Y:S01]  /*41d0*/  QGMMA.64x64x32.F32.E4M3.E4M3 R24, gdesc[UR4], R24, gsb0 ;  /* 0x00e00000041879f3 */ /* 0x000fe20008000818 */
[----:B------:R-:W-:-:S06]  /*41e0*/  USHF.R.S32.HI UR4, URZ, 0x1f, UR16 ;  /* 0x0000001f3f047899 */ /* 0x000fcc0008011410 */
[----:B------:R-:W-:Y:S01]  /*41f0*/  IADD3.X R0, R0, UR4, RZ, P0, !PT ;  /* 0x0000000400007c10 */ /* 0x000fe200087fe4ff */
[----:B----4-:R-:W-:-:S05]  /*4200*/  VIADD R12, R12, 0xffffffff ;  /* 0xffffffff0c0c7836 */ /* 0x010fca0000000000 */
[----:B------:R-:W-:Y:S04]  /*4210*/  STL [R1+0x40], R12 ;  /* 0x0000400c01007387 */ /* 0x000fe80000100800 */
[----:B------:R0:W-:Y:S04]  /*4220*/  STL [R1+0x58], R6 ;  /* 0x0000580601007387 */ /* 0x0001e80000100800 */
[----:B0-----:R-:W4:Y:S04]  /*4230*/  LDL.LU R6, [R1+0x94] ;  /* 0x0000940001067983 */ /* 0x001f280000300800 */
[----:B------:R0:W-:Y:S04]  /*4240*/  STL [R1+0x44], R0 ;  /* 0x0000440001007387 */ /* 0x0001e80000100800 */
[----:B------:R-:W-:Y:S04]  /*4250*/  STL [R1+0x60], R123 ;  /* 0x0000607b01007387 */ /* 0x000fe80000100800 */
[----:B0-----:R-:W4:Y:S01]  /*4260*/  LDL.LU R0, [R1+0x90] ;  /* 0x0000900001007983 */ /* 0x001f220000300800 */
[----:B------:R-:W-:-:S02]  /*4270*/  IADD3 R9, P6, R9, UR16, RZ ;  /* 0x0000001009097c10 */ /* 0x000fc4000ffde0ff */
[----:B------:R-:W-:Y:S02]  /*4280*/  IADD3 R8, P5, R8, UR16, RZ ;  /* 0x0000001008087c10 */ /* 0x000fe4000ffbe0ff */
[----:B------:R-:W-:Y:S02]  /*4290*/  IADD3 R7, P4, R7, UR16, RZ ;  /* 0x0000001007077c10 */ /* 0x000fe4000ff9e0ff */
[----:B------:R-:W-:Y:S02]  /*42a0*/  IADD3 R109, P1, R109, UR16, RZ ;  /* 0x000000106d6d7c10 */ /* 0x000fe4000ff3e0ff */
[----:B--2---:R-:W-:Y:S02]  /*42b0*/  IADD3 R106, P0, R106, UR16, RZ ;  /* 0x000000106a6a7c10 */ /* 0x004fe4000ff1e0ff */
[----:B---3--:R-:W-:Y:S02]  /*42c0*/  IADD3.X R104, R104, UR4, RZ, P6, !PT ;  /* 0x0000000468687c10 */ /* 0x008fe4000b7fe4ff */
[----:B------:R-:W-:Y:S01]  /*42d0*/  IADD3.X R116, R116, UR4, RZ, P5, !PT ;  /* 0x0000000474747c10 */ /* 0x000fe2000affe4ff */
[----:B------:R-:W-:Y:S01]  /*42e0*/  STL [R1+0x68], R109 ;  /* 0x0000686d01007387 */ /* 0x000fe20000100800 */
[----:B------:R-:W-:-:S03]  /*42f0*/  IADD3.X R118, R118, UR4, RZ, P4, !PT ;  /* 0x0000000476767c10 */ /* 0x000fc6000a7fe4ff */
[----:B------:R-:W-:Y:S04]  /*4300*/  STL [R1+0x70], R106 ;  /* 0x0000706a01007387 */ /* 0x000fe80000100800 */
[----:B------:R-:W-:Y:S04]  /*4310*/  STL [R1+0x48], R104 ;  /* 0x0000486801007387 */ /* 0x000fe80000100800 */
[----:B------:R-:W-:Y:S04]  /*4320*/  STL [R1+0x4c], R116 ;  /* 0x00004c7401007387 */ /* 0x000fe80000100800 */
[----:B------:R-:W-:Y:S01]  /*4330*/  STL [R1+0x50], R118 ;  /* 0x0000507601007387 */ /* 0x000fe20000100800 */
[----:B------:R-:W-:-:S05]  /*4340*/  IADD3.X R120, R120, UR4, RZ, P3, !PT ;  /* 0x0000000478787c10 */ /* 0x000fca0009ffe4ff */
[----:B------:R-:W-:Y:S01]  /*4350*/  STL [R1+0x54], R120 ;  /* 0x0000547801007387 */ /* 0x000fe20000100800 */
[----:B------:R-:W-:Y:S02]  /*4360*/  ISETP.NE.U32.AND P6, PT, R12, RZ, PT ;  /* 0x000000ff0c00720c */ /* 0x000fe40003fc5070 */
[----:B------:R-:W-:Y:S02]  /*4370*/  IADD3.X R122, R122, UR4, RZ, P2, !PT ;  /* 0x000000047a7a7c10 */ /* 0x000fe400097fe4ff */
[----:B------:R-:W-:Y:S01]  /*4380*/  IADD3.X R124, R124, UR4, RZ, P1, !PT ;  /* 0x000000047c7c7c10 */ /* 0x000fe20008ffe4ff */
[----:B------:R-:W-:Y:S02]  /*4390*/  WARPGROUP.DEPBAR.LE gsb0, 0x0 ;  /* 0x00008000000079c5 */ /* 0x000fe40000010000 */
[----:B----4-:R-:W-:-:S05]  /*43a0*/  IADD3.X R0, R0, UR4, RZ, P0, !PT ;  /* 0x0000000400007c10 */ /* 0x010fca00087fe4ff */
[----:B------:R0:W-:Y:S04]  /*43b0*/  STL [R1+0x6c], R0 ;  /* 0x00006c0001007387 */ /* 0x0001e80000100800 */
[----:B------:R1:W-:Y:S04]  /*43c0*/  STL [R1+0x5c], R122 ;  /* 0x00005c7a01007387 */ /* 0x0003e80000100800 */
[----:B0-----:R1:W5:Y:S04]  /*43d0*/  LDL.LU R0, [R1+0x8c] ;  /* 0x00008c0001007983 */ /* 0x0013680000300800 */
[----:B------:R1:W-:Y:S01]  /*43e0*/  STL [R1+0x64], R124 ;  /* 0x0000647c01007387 */ /* 0x0003e20000100800 */
[----:B------:R-:W-:Y:S01]  /*43f0*/  VIADD R6, R6, 0xffffffc0 ;  /* 0xffffffc006067836 */ /* 0x000fe20000000000 */
[----:B------:R-:W-:Y:S06]  /*4400*/  @P6 BRA `(.L_x_2) ;  /* 0xffffffd000d46947 */ /* 0x000fec000383ffff */
.L_x_1:
[----:B------:R-:W2:Y:S01]  /*4410*/  LDL.LU R13, [R1+0x88] ;  /* 0x00008800010d7983 */ /* 0x000ea20000300800 */
[----:B------:R-:W3:Y:S01]  /*4420*/  S2R R12, SR_TID.X ;  /* 0x00000000000c7919 */ /* 0x000ee20000002100 */
[----:B------:R-:W-:Y:S01]  /*4430*/  F2FP.SATFINITE.E4M3.F32.PACK_AB_MERGE_C R4, R57, R56, RZ ;  /* 0x000000383904723e */ /* 0x000fe200048070ff */
[----:B------:R-:W-:Y:S01]  /*4440*/  ULDC.64 UR6, c[0x0][0x228] ;  /* 0x00008a0000067ab9 */ /* 0x000fe20000000a00 */
[----:B------:R-:W-:Y:S01]  /*4450*/  F2FP.SATFINITE.E4M3.F32.PACK_AB_MERGE_C R5, R59, R58, RZ ;  /* 0x0000003a3b05723e */ /* 0x000fe200048070ff */
[----:B------:R-:W4:Y:S01]  /*4460*/  LDL.LU R11, [R1+0x84] ;  /* 0x00008400010b7983 */ /* 0x000f220000300800 */
[----:B------:R-:W-:Y:S01]  /*4470*/  F2FP.SATFINITE.E4M3.F32.PACK_AB_MERGE_C R61, R61, R60, RZ ;  /* 0x0000003c3d3d723e */ /* 0x000fe200048070ff */
[C---:B-----5:R-:W-:Y:S01]  /*4480*/  VIADD R9, R0.reuse, 0x1 ;  /* 0x0000000100097836 */ /* 0x060fe20000000000 */
[----:B------:R-:W-:Y:S01]  /*4490*/  F2FP.SATFINITE.E4M3.F32.PACK_AB_MERGE_C R62, R63, R62, RZ ;  /* 0x0000003e3f3e723e */ /* 0x000fe200048070ff */
[----:B------:R-:W-:Y:S01]  /*44a0*/  VIADD R8, R0, 0x2 ;  /* 0x0000000200087836 */ /* 0x000fe20000000000 */
[----:B------:R-:W-:Y:S01]  /*44b0*/  F2FP.SATFINITE.E4M3.F32.PACK_AB_MERGE_C R6, R25, R24, RZ ;  /* 0x000000181906723e */ /* 0x000fe200048070ff */
[----:B------:R-:W-:Y:S01]  /*44c0*/  ULDC UR4, c[0x0][0x244] ;  /* 0x0000910000047ab9 */ /* 0x000fe20000000800 */
[----:B------:R-:W-:-:S02]  /*44d0*/  F2FP.SATFINITE.E4M3.F32.PACK_AB_MERGE_C R7, R27, R26, RZ ;  /* 0x0000001a1b07723e */ /* 0x000fc400048070ff */
[----:B------:R-:W-:Y:S02]  /*44e0*/  F2FP.SATFINITE.E4M3.F32.PACK_AB_MERGE_C R29, R29, R28, RZ ;  /* 0x0000001c1d1d723e */ /* 0x000fe400048070ff */
[----:B------:R-:W-:Y:S02]  /*44f0*/  F2FP.SATFINITE.E4M3.F32.PACK_AB_MERGE_C R30, R31, R30, RZ ;  /* 0x0000001e1f1e723e */ /* 0x000fe400048070ff */
[----:B------:R-:W-:Y:S02]  /*4500*/  PRMT R4, R4, 0x5410, R61 ;  /* 0x0000541004047816 */ /* 0x000fe4000000003d */
[----:B------:R-:W-:Y:S02]  /*4510*/  PRMT R5, R5, 0x5410, R62 ;  /* 0x0000541005057816 */ /* 0x000fe4000000003e */
[----:B------:R-:W-:Y:S02]  /*4520*/  PRMT R6, R6, 0x5410, R29 ;  /* 0x0000541006067816 */ /* 0x000fe4000000001d */
[----:B------:R-:W-:-:S02]  /*4530*/  PRMT R7, R7, 0x5410, R30 ;  /* 0x0000541007077816 */ /* 0x000fc4000000001e */
[----:B------:R-:W-:Y:S02]  /*4540*/  F2FP.SATFINITE.E4M3.F32.PACK_AB_MERGE_C R66, R67, R66, RZ ;  /* 0x000000424342723e */ /* 0x000fe400048070ff */
[----:B------:R-:W-:Y:S02]  /*4550*/  F2FP.SATFINITE.E4M3.F32.PACK_AB_MERGE_C R71, R71, R70, RZ ;  /* 0x000000464747723e */ /* 0x000fe400048070ff */
[----:B------:R-:W-:Y:S02]  /*4560*/  F2FP.SATFINITE.E4M3.F32.PACK_AB_MERGE_C R64, R65, R64, RZ ;  /* 0x000000404140723e */ /* 0x000fe400048070ff */
[----:B------:R-:W-:Y:S01]  /*4570*/  F2FP.SATFINITE.E4M3.F32.PACK_AB_MERGE_C R69, R69, R68, RZ ;  /* 0x000000444545723e */ /* 0x000fe200048070ff */
[C---:B---3--:R-:W-:Y:S01]  /*4580*/  IMAD.SHL.U32 R2, R12.reuse, 0x10, RZ ;  /* 0x000000100c027824 */ /* 0x048fe200078e00ff */
[----:B------:R-:W-:Y:S01]  /*4590*/  F2FP.SATFINITE.E4M3.F32.PACK_AB_MERGE_C R32, R33, R32, RZ ;  /* 0x000000202120723e */ /* 0x000fe200048070ff */
[C---:B------:R-:W-:Y:S01]  /*45a0*/  IMAD.SHL.U32 R3, R12.reuse, 0x100, RZ ;  /* 0x000001000c037824 */ /* 0x040fe200078e00ff */
[----:B------:R-:W-:-:S02]  /*45b0*/  LOP3.LUT R12, R12, 0x1ff, RZ, 0xc0, !PT ;  /* 0x000001ff0c0c7812 */ /* 0x000fc400078ec0ff */
[----:B------:R-:W-:Y:S02]  /*45c0*/  LOP3.LUT R2, R2, 0xf0, RZ, 0xc0, !PT ;  /* 0x000000f002027812 */ /* 0x000fe400078ec0ff */
[----:B------:R-:W-:Y:S02]  /*45d0*/  LOP3.LUT R3, R3, 0x1000, RZ, 0xc0, !PT ;  /* 0x0000100003037812 */ /* 0x000fe400078ec0ff */
[----:B------:R-:W-:Y:S01]  /*45e0*/  LEA R12, R12, UR12, 0x4 ;  /* 0x0000000c0c0c7c11 */ /* 0x000fe2000f8e20ff */
[----:B------:R-:W-:Y:S01]  /*45f0*/  BAR.SYNC.DEFER_BLOCKING 0x0 ;  /* 0x0000000000007b1d */ /* 0x000fe20000010000 */
[----:B------:R-:W-:Y:S02]  /*4600*/  IADD3 R3, R3, UR12, R2 ;  /* 0x0000000c03037c10 */ /* 0x000fe4000fffe002 */
[----:B------:R-:W-:Y:S02]  /*4610*/  F2FP.SATFINITE.E4M3.F32.PACK_AB_MERGE_C R34, R35, R34, RZ ;  /* 0x000000222322723e */ /* 0x000fe400048070ff */
[----:B------:R-:W-:-:S02]  /*4620*/  F2FP.SATFINITE.E4M3.F32.PACK_AB_MERGE_C R37, R37, R36, RZ ;  /* 0x000000242525723e */ /* 0x000fc400048070ff */
[----:B------:R-:W-:Y:S02]  /*4630*/  F2FP.SATFINITE.E4M3.F32.PACK_AB_MERGE_C R39, R39, R38, RZ ;  /* 0x000000262727723e */ /* 0x000fe400048070ff */
[----:B------:R-:W-:Y:S02]  /*4640*/  PRMT R65, R66, 0x5410, R71 ;  /* 0x0000541042417816 */ /* 0x000fe40000000047 */
[----:B------:R-:W-:Y:S02]  /*4650*/  PRMT R64, R64, 0x5410, R69 ;  /* 0x0000541040407816 */ /* 0x000fe40000000045 */
[----:B------:R-:W-:Y:S02]  /*4660*/  PRMT R66, R32, 0x5410, R37 ;  /* 0x0000541020427816 */ /* 0x000fe40000000025 */
[----:B------:R-:W-:Y:S02]  /*4670*/  PRMT R67, R34, 0x5410, R39 ;  /* 0x0000541022437816 */ /* 0x000fe40000000027 */
[----:B------:R-:W-:-:S02]  /*4680*/  F2FP.SATFINITE.E4M3.F32.PACK_AB_MERGE_C R74, R75, R74, RZ ;  /* 0x0000004a4b4a723e */ /* 0x000fc400048070ff */
[----:B------:R-:W-:Y:S02]  /*4690*/  F2FP.SATFINITE.E4M3.F32.PACK_AB_MERGE_C R79, R79, R78, RZ ;  /* 0x0000004e4f4f723e */ /* 0x000fe400048070ff */
[----:B------:R-:W-:Y:S02]  /*46a0*/  F2FP.SATFINITE.E4M3.F32.PACK_AB_MERGE_C R72, R73, R72, RZ ;  /* 0x000000484948723e */ /* 0x000fe400048070ff */
[----:B------:R-:W-:Y:S02]  /*46b0*/  F2FP.SATFINITE.E4M3.F32.PACK_AB_MERGE_C R77, R77, R76, RZ ;  /* 0x0000004c4d4d723e */ /* 0x000fe400048070ff */
[----:B------:R-:W-:Y:S02]  /*46c0*/  F2FP.SATFINITE.E4M3.F32.PACK_AB_MERGE_C R40, R41, R40, RZ ;  /* 0x000000282928723e */ /* 0x000fe400048070ff */
        /* <DEDUP_REMOVED lines=19> */
[----:B--2---:R-:W-:Y:S01]  /*4800*/  LOP3.LUT R2, R13, 0xf00, RZ, 0xc0, !PT ;  /* 0x00000f000d027812 */ /* 0x004fe200078ec0ff */
[----:B------:R-:W-:-:S04]  /*4810*/  VIADD R13, R0, 0x5 ;  /* 0x00000005000d7836 */ /* 0x000fc80000000000 */
[----:B------:R-:W-:Y:S02]  /*4820*/  IMAD.IADD R24, R2, 0x1, R3 ;  /* 0x0000000102187824 */ /* 0x000fe400078e0203 */
[C---:B------:R-:W-:Y:S01]  /*4830*/  VIADD R2, R0.reuse, 0x4 ;  /* 0x0000000400027836 */ /* 0x040fe20000000000 */
[C---:B----4-:R-:W-:Y:S01]  /*4840*/  ISETP.GE.AND P0, PT, R11.reuse, UR6, PT ;  /* 0x000000060b007c0c */ /* 0x050fe2000bf06270 */
[----:B------:R-:W-:Y:S01]  /*4850*/  VIADD R3, R0, 0x3 ;  /* 0x0000000300037836 */ /* 0x000fe20000000000 */
[----:B------:R2:W-:Y:S01]  /*4860*/  STSM.16.M88.4 [R24], R4 ;  /* 0x0000000418007844 */ /* 0x0005e20000000200 */
[----:B------:R-:W-:Y:S01]  /*4870*/  ULDC UR6, c[0x0][0x248] ;  /* 0x0000920000067ab9 */ /* 0x000fe20000000800 */
[----:B------:R-:W-:Y:S01]  /*4880*/  BAR.SYNC.DEFER_BLOCKING 0x0 ;  /* 0x0000000000007b1d */ /* 0x000fe20000010000 */
[----:B------:R-:W-:Y:S01]  /*4890*/  ISETP.LT.AND P4, PT, R2, UR7, !P0 ;  /* 0x0000000702007c0c */ /* 0x000fe2000c781270 */
[----:B------:R-:W-:Y:S01]  /*48a0*/  IMAD R2, R11, UR4, RZ ;  /* 0x000000040b027c24 */ /* 0x000fe2000f8e02ff */
[----:B------:R-:W-:-:S02]  /*48b0*/  ISETP.LT.AND P2, PT, R9, UR7, !P0 ;  /* 0x0000000709007c0c */ /* 0x000fc4000c741270 */
[----:B------:R-:W-:Y:S01]  /*48c0*/  ISETP.LT.AND P1, PT, R8, UR7, !P0 ;  /* 0x0000000708007c0c */ /* 0x000fe2000c721270 */
[----:B------:R-:W-:Y:S01]  /*48d0*/  ULDC.64 UR4, c[0x0][0x220] ;  /* 0x0000880000047ab9 */ /* 0x000fe20000000a00 */
[----:B------:R-:W-:Y:S02]  /*48e0*/  ISETP.LT.AND P5, PT, R3, UR7, !P0 ;  /* 0x0000000703007c0c */ /* 0x000fe4000c7a1270 */
[----:B------:R-:W-:Y:S01]  /*48f0*/  IADD3 R3, P3, R2, UR4, RZ ;  /* 0x0000000402037c10 */ /* 0x000fe2000ff7e0ff */
[----:B--2---:R-:W-:-:S03]  /*4900*/  IMAD R4, R0, UR6, RZ ;  /* 0x0000000600047c24 */ /* 0x004fc6000f8e02ff */
[----:B------:R-:W-:Y:S02]  /*4910*/  LEA.HI.X.SX32 R2, R2, UR5, 0x1, P3 ;  /* 0x0000000502027c11 */ /* 0x000fe400098f0eff */
[----:B------:R-:W-:Y:S01]  /*4920*/  ISETP.LT.AND P3, PT, R0, UR7, !P0 ;  /* 0x0000000700007c0c */ /* 0x000fe2000c761270 */
[C---:B------:R-:W-:Y:S01]  /*4930*/  VIADD R21, R4.reuse, UR6 ;  /* 0x0000000604157c36 */ /* 0x040fe20008000000 */
[----:B------:R-:W-:-:S03]  /*4940*/  IADD3 R14, P6, R4, R3, RZ ;  /* 0x00000003040e7210 */ /* 0x000fc60007fde0ff */
[C---:B------:R-:W-:Y:S01]  /*4950*/  VIADD R23, R21.reuse, UR6 ;  /* 0x0000000615177c36 */ /* 0x040fe20008000000 */
[-C--:B------:R-:W-:Y:S02]  /*4960*/  LEA.HI.X.SX32 R15, R4, R2.reuse, 0x1, P6 ;  /* 0x00000002040f7211 */ /* 0x080fe400030f0eff */
[CC--:B------:R-:W-:Y:S01]  /*4970*/  IADD3 R20, P6, R21.reuse, R3.reuse, RZ ;  /* 0x0000000315147210 */ /* 0x0c0fe20007fde0ff */
[----:B------:R-:W2:Y:S03]  /*4980*/  LDS.128 R16, [R12] ;  /* 0x000000000c107984 */ /* 0x000ea60000000c00 */
[----:B------:R-:W-:Y:S01]  /*4990*/  LEA.HI.X.SX32 R21, R21, R2, 0x1, P6 ;  /* 0x0000000215157211 */ /* 0x000fe200030f0eff */
[----:B------:R-:W-:Y:S01]  /*49a0*/  BAR.SYNC.DEFER_BLOCKING 0x0 ;  /* 0x0000000000007b1d */ /* 0x000fe20000010000 */
[----:B------:R-:W-:-:S05]  /*49b0*/  IADD3 R22, P6, R23, R3, RZ ;  /* 0x0000000317167210 */ /* 0x000fca0007fde0ff */
[----:B------:R-:W-:Y:S02]  /*49c0*/  STSM.16.M88.4 [R24], R64 ;  /* 0x0000004018007844 */ /* 0x000fe40000000200 */
[----:B------:R-:W-:Y:S01]  /*49d0*/  BAR.SYNC.DEFER_BLOCKING 0x0 ;  /* 0x0000000000007b1d */ /* 0x000fe20000010000 */
[C---:B--2---:R-:W-:Y:S02]  /*49e0*/  PRMT R25, R16.reuse, 0x7770, RZ ;  /* 0x0000777010197816 */ /* 0x044fe400000000ff */
[----:B------:R-:W-:Y:S02]  /*49f0*/  PRMT R27, R16, 0x7771, RZ ;  /* 0x00007771101b7816 */ /* 0x000fe400000000ff */
[C---:B------:R-:W-:Y:S02]  /*4a00*/  PRMT R29, R17.reuse, 0x7770, RZ ;  /* 0x00007770111d7816 */ /* 0x040fe400000000ff */
[----:B------:R-:W-:Y:S01]  /*4a10*/  PRMT R31, R17, 0x7771, RZ ;  /* 0x00007771111f7816 */ /* 0x000fe200000000ff */
[----:B------:R-:W2:Y:S01]  /*4a20*/  LDS.128 R8, [R12] ;  /* 0x000000000c087984 */ /* 0x000ea20000000c00 */
[----:B------:R-:W-:Y:S06]  /*4a30*/  BAR.SYNC.DEFER_BLOCKING 0x0 ;  /* 0x0000000000007b1d */ /* 0x000fec0000010000 */
[----:B------:R-:W-:Y:S02]  /*4a40*/  STSM.16.M88.4 [R24], R72 ;  /* 0x0000004818007844 */ /* 0x000fe40000000200 */
[----:B------:R-:W-:Y:S06]  /*4a50*/  BAR.SYNC.DEFER_BLOCKING 0x0 ;  /* 0x0000000000007b1d */ /* 0x000fec0000010000 */
[----:B------:R-:W3:Y:S02]  /*4a60*/  LDS.128 R4, [R12] ;  /* 0x000000000c047984 */ /* 0x000ee40000000c00 */
[----:B------:R-:W-:Y:S06]  /*4a70*/  BAR.SYNC.DEFER_BLOCKING 0x0 ;  /* 0x0000000000007b1d */ /* 0x000fec0000010000 */
[----:B------:R4:W-:Y:S02]  /*4a80*/  STSM.16.M88.4 [R24], R80 ;  /* 0x0000005018007844 */ /* 0x0009e40000000200 */
[----:B------:R-:W-:Y:S01]  /*4a90*/  BAR.SYNC.DEFER_BLOCKING 0x0 ;  /* 0x0000000000007b1d */ /* 0x000fe20000010000 */
[C---:B----4-:R-:W-:Y:S01]  /*4aa0*/  VIADD R24, R23.reuse, UR6 ;  /* 0x0000000617187c36 */ /* 0x050fe20008000000 */
[----:B------:R-:W-:-:S04]  /*4ab0*/  LEA.HI.X.SX32 R23, R23, R2, 0x1, P6 ;  /* 0x0000000217177211 */ /* 0x000fc800030f0eff */
[----:B------:R4:W-:Y:S01]  /*4ac0*/  @P3 STG.E.U8 desc[UR14][R14.64], R25 ;  /* 0x000000190e003986 */ /* 0x0009e2000c10110e */
[----:B------:R-:W-:Y:S01]  /*4ad0*/  ISETP.LT.AND P3, PT, R13, UR7, !P0 ;  /* 0x000000070d007c0c */ /* 0x000fe2000c761270 */
[C---:B------:R-:W-:Y:S02]  /*4ae0*/  VIADD R13, R0.reuse, 0x6 ;  /* 0x00000006000d7836 */ /* 0x040fe40000000000 */
[----:B------:R0:W-:Y:S03]  /*4af0*/  @P2 STG.E.U8 desc[UR14][R20.64], R27 ;  /* 0x0000001b14002986 */ /* 0x0001e6000c10110e */
[----:B------:R-:W-:Y:S01]  /*4b00*/  ISETP.LT.AND P2, PT, R13, UR7, !P0 ;  /* 0x000000070d007c0c */ /* 0x000fe2000c741270 */
[----:B------:R1:W-:Y:S01]  /*4b10*/  @P1 STG.E.U8 desc[UR14][R22.64], R29 ;  /* 0x0000001d16001986 */ /* 0x0003e2000c10110e */
[----:B------:R-:W-:Y:S01]  /*4b20*/  VIADD R13, R0, 0x7 ;  /* 0x00000007000d7836 */ /* 0x000fe20000000000 */
[C---:B----4-:R-:W-:Y:S01]  /*4b30*/  IADD3 R14, P6, R24.reuse, R3, RZ ;  /* 0x00000003180e7210 */ /* 0x050fe20007fde0ff */
[----:B------:R-:W-:-:S03]  /*4b40*/  VIADD R25, R24, UR6 ;  /* 0x0000000618197c36 */ /* 0x000fc60008000000 */
[----:B------:R-:W-:Y:S01]  /*4b50*/  ISETP.LT.AND P1, PT, R13, UR7, !P0 ;  /* 0x000000070d007c0c */ /* 0x000fe2000c721270 */
[----:B------:R-:W-:Y:S01]  /*4b60*/  VIADD R13, R0, 0x8 ;  /* 0x00000008000d7836 */ /* 0x000fe20000000000 */
[-C--:B------:R-:W-:Y:S01]  /*4b70*/  LEA.HI.X.SX32 R15, R24, R2.reuse, 0x1, P6 ;  /* 0x00000002180f7211 */ /* 0x080fe200030f0eff */
[C---:B------:R-:W-:Y:S01]  /*4b80*/  VIADD R26, R25.reuse, UR6 ;  /* 0x00000006191a7c36 */ /* 0x040fe20008000000 */
[CC--:B0-----:R-:W-:Y:S02]  /*4b90*/  IADD3 R20, P6, R25.reuse, R3.reuse, RZ ;  /* 0x0000000319147210 */ /* 0x0c1fe40007fde0ff */
[----:B------:R-:W-:Y:S01]  /*4ba0*/  PRMT R27, R18, 0x7770, RZ ;  /* 0x00007770121b7816 */ /* 0x000fe200000000ff */
[----:B------:R0:W-:Y:S01]  /*4bb0*/  @P5 STG.E.U8 desc[UR14][R14.64], R31 ;  /* 0x0000001f0e005986 */ /* 0x0001e2000c10110e */
[----:B------:R-:W-:Y:S02]  /*4bc0*/  LEA.HI.X.SX32 R21, R25, R2, 0x1, P6 ;  /* 0x0000000219157211 */ /* 0x000fe400030f0eff */
[----:B------:R-:W-:-:S02]  /*4bd0*/  IADD3 R24, P6, R26, R3, RZ ;  /* 0x000000031a187210 */ /* 0x000fc40007fde0ff */
[----:B-1----:R-:W-:Y:S01]  /*4be0*/  PRMT R29, R18, 0x7771, RZ ;  /* 0x00007771121d7816 */ /* 0x002fe200000000ff */
[----:B------:R1:W-:Y:S01]  /*4bf0*/  @P4 STG.E.U8 desc[UR14][R20.64], R27 ;  /* 0x0000001b14004986 */ /* 0x0003e2000c10110e */
[CC--:B------:R-:W-:Y:S01]  /*4c00*/  LEA.HI.X.SX32 R25, R26.reuse, R2.reuse, 0x1, P6 ;  /* 0x000000021a197211 */ /* 0x0c0fe200030f0eff */
[----:B------:R-:W-:Y:S01]  /*4c10*/  VIADD R26, R26, UR6 ;  /* 0x000000061a1a7c36 */ /* 0x000fe20008000000 */
[----:B------:R-:W-:Y:S01]  /*4c20*/  ISETP.LT.AND P5, PT, R13, UR7, !P0 ;  /* 0x000000070d007c0c */ /* 0x000fe2000c7a1270 */
[----:B------:R-:W-:Y:S02]  /*4c30*/  VIADD R13, R0, 0x9 ;  /* 0x00000009000d7836 */ /* 0x000fe40000000000 */
[C---:B------:R-:W-:Y:S01]  /*4c40*/  VIADD R22, R26.reuse, UR6 ;  /* 0x000000061a167c36 */ /* 0x040fe20008000000 */
[-C--:B0-----:R-:W-:Y:S01]  /*4c50*/  IADD3 R14, P6, R26, R3.reuse, RZ ;  /* 0x000000031a0e7210 */ /* 0x081fe20007fde0ff */
[----:B------:R0:W-:Y:S01]  /*4c60*/  @P3 STG.E.U8 desc[UR14][R24.64], R29 ;  /* 0x0000001d18003986 */ /* 0x0001e2000c10110e */
[----:B------:R-:W-:Y:S01]  /*4c70*/  ISETP.LT.AND P4, PT, R13, UR7, !P0 ;  /* 0x000000070d007c0c */ /* 0x000fe2000c781270 */
[----:B------:R-:W-:Y:S01]  /*4c80*/  VIADD R23, R22, UR6 ;  /* 0x0000000616177c36 */ /* 0x000fe20008000000 */
[----:B------:R-:W-:Y:S01]  /*4c90*/  LEA.HI.X.SX32 R15, R26, R2, 0x1, P6 ;  /* 0x000000021a0f7211 */ /* 0x000fe200030f0eff */
[----:B------:R-:W-:Y:S01]  /*4ca0*/  VIADD R13, R0, 0xa ;  /* 0x0000000a000d7836 */ /* 0x000fe20000000000 */
[----:B-1----:R-:W-:Y:S01]  /*4cb0*/  IADD3 R20, P6, R22, R3, RZ ;  /* 0x0000000316147210 */ /* 0x002fe20007fde0ff */
[----:B------:R-:W-:Y:S01]  /*4cc0*/  VIADD R26, R23, UR6 ;  /* 0x00000006171a7c36 */ /* 0x000fe20008000000 */
[----:B------:R-:W-:-:S02]  /*4cd0*/  PRMT R27, R19, 0x7770, RZ ;  /* 0x00007770131b7816 */ /* 0x000fc400000000ff */
[-C--:B------:R-:W-:Y:S02]  /*4ce0*/  LEA.HI.X.SX32 R21, R22, R2.reuse, 0x1, P6 ;  /* 0x0000000216157211 */ /* 0x080fe400030f0eff */
[-C--:B------:R-:W-:Y:S01]  /*4cf0*/  IADD3 R22, P6, R23, R3.reuse, RZ ;  /* 0x0000000317167210 */ /* 0x080fe20007fde0ff */
[----:B------:R1:W-:Y:S01]  /*4d00*/  @P2 STG.E.U8 desc[UR14][R14.64], R27 ;  /* 0x0000001b0e002986 */ /* 0x0003e2000c10110e */
[----:B------:R-:W-:Y:S02]  /*4d10*/  PRMT R31, R19, 0x7771, RZ ;  /* 0x00007771131f7816 */ /* 0x000fe400000000ff */
[-C--:B------:R-:W-:Y:S02]  /*4d20*/  LEA.HI.X.SX32 R23, R23, R2.reuse, 0x1, P6 ;  /* 0x0000000217177211 */ /* 0x080fe400030f0eff */
[----:B0-----:R-:W-:Y:S01]  /*4d30*/  IADD3 R24, P6, R26, R3, RZ ;  /* 0x000000031a187210 */ /* 0x001fe20007fde0ff */
[----:B------:R0:W-:Y:S01]  /*4d40*/  @P1 STG.E.U8 desc[UR14][R20.64], R31 ;  /* 0x0000001f14001986 */ /* 0x0001e2000c10110e */
[----:B------:R-:W-:Y:S01]  /*4d50*/  ISETP.LT.AND P3, PT, R13, UR7, !P0 ;  /* 0x000000070d007c0c */ /* 0x000fe2000c761270 */
[----:B------:R-:W-:Y:S01]  /*4d60*/  VIADD R13, R0, 0xb ;  /* 0x0000000b000d7836 */ /* 0x000fe20000000000 */
[C---:B------:R-:W-:Y:S01]  /*4d70*/  LEA.HI.X.SX32 R25, R26.reuse, R2, 0x1, P6 ;  /* 0x000000021a197211 */ /* 0x040fe200030f0eff */
[----:B------:R-:W-:Y:S01]  /*4d80*/  VIADD R26, R26, UR6 ;  /* 0x000000061a1a7c36 */ /* 0x000fe20008000000 */
[----:B------:R-:W-:-:S02]  /*4d90*/  PRMT R29, R16, 0x7772, RZ ;  /* 0x00007772101d7816 */ /* 0x000fc400000000ff */
[----:B-1----:R-:W-:Y:S02]  /*4da0*/  PRMT R27, R16, 0x7773, RZ ;  /* 0x00007773101b7816 */ /* 0x002fe400000000ff */
[CC--:B------:R-:W-:Y:S01]  /*4db0*/  IADD3 R14, P6, R26.reuse, R3.reuse, RZ ;  /* 0x000000031a0e7210 */ /* 0x0c0fe20007fde0ff */
[----:B------:R1:W-:Y:S01]  /*4dc0*/  @P5 STG.E.U8 desc[UR14][R22.64], R29 ;  /* 0x0000001d16005986 */ /* 0x0003e2000c10110e */
[----:B------:R-:W-:Y:S01]  /*4dd0*/  ISETP.LT.AND P2, PT, R13, UR7, !P0 ;  /* 0x000000070d007c0c */ /* 0x000fe2000c741270 */
[C---:B0-----:R-:W-:Y:S01]  /*4de0*/  VIADD R20, R26.reuse, UR6 ;  /* 0x000000061a147c36 */ /* 0x041fe20008000000 */
[----:B------:R-:W-:Y:S01]  /*4df0*/  LEA.HI.X.SX32 R15, R26, R2, 0x1, P6 ;  /* 0x000000021a0f7211 */ /* 0x000fe200030f0eff */
[----:B------:R-:W-:Y:S01]  /*4e00*/  VIADD R13, R0, 0xc ;  /* 0x0000000c000d7836 */ /* 0x000fe20000000000 */
[----:B------:R-:W-:Y:S01]  /*4e10*/  PRMT R31, R17, 0x7773, RZ ;  /* 0x00007773111f7816 */ /* 0x000fe200000000ff */
[C---:B------:R-:W-:Y:S01]  /*4e20*/  VIADD R21, R20.reuse, UR6 ;  /* 0x0000000614157c36 */ /* 0x040fe20008000000 */
[----:B------:R-:W-:Y:S01]  /*4e30*/  IADD3 R16, P6, R20, R3, RZ ;  /* 0x0000000314107210 */ /* 0x000fe20007fde0ff */
[----:B------:R0:W-:Y:S01]  /*4e40*/  @P4 STG.E.U8 desc[UR14][R24.64], R27 ;  /* 0x0000001b18004986 */ /* 0x0001e2000c10110e */
[----:B------:R-:W-:Y:S01]  /*4e50*/  ISETP.LT.AND P1, PT, R13, UR7, !P0 ;  /* 0x000000070d007c0c */ /* 0x000fe2000c721270 */
[----:B------:R-:W-:Y:S01]  /*4e60*/  VIADD R13, R0, 0xd ;  /* 0x0000000d000d7836 */ /* 0x000fe20000000000 */
[----:B-1----:R-:W-:-:S02]  /*4e70*/  PRMT R29, R17, 0x7772, RZ ;  /* 0x00007772111d7816 */ /* 0x002fc400000000ff */
[-C--:B------:R-:W-:Y:S02]  /*4e80*/  LEA.HI.X.SX32 R17, R20, R2.reuse, 0x1, P6 ;  /* 0x0000000214117211 */ /* 0x080fe400030f0eff */
[-C--:B------:R-:W-:Y:S01]  /*4e90*/  IADD3 R20, P6, R21, R3.reuse, RZ ;  /* 0x0000000315147210 */ /* 0x080fe20007fde0ff */
[----:B------:R1:W-:Y:S01]  /*4ea0*/  @P3 STG.E.U8 desc[UR14][R14.64], R29 ;  /* 0x0000001d0e003986 */ /* 0x0003e2000c10110e */
[----:B------:R-:W-:Y:S01]  /*4eb0*/  ISETP.LT.AND P5, PT, R13, UR7, !P0 ;  /* 0x000000070d007c0c */ /* 0x000fe2000c7a1270 */
[----:B------:R-:W-:Y:S01]  /*4ec0*/  VIADD R13, R0, 0xe ;  /* 0x0000000e000d7836 */ /* 0x000fe20000000000 */
[----:B0-----:R-:W-:Y:S01]  /*4ed0*/  PRMT R27, R18, 0x7772, RZ ;  /* 0x00007772121b7816 */ /* 0x001fe200000000ff */
[C---:B------:R-:W-:Y:S01]  /*4ee0*/  VIADD R24, R21.reuse, UR6 ;  /* 0x0000000615187c36 */ /* 0x040fe20008000000 */
[----:B------:R-:W-:Y:S01]  /*4ef0*/  LEA.HI.X.SX32 R21, R21, R2, 0x1, P6 ;  /* 0x0000000215157211 */ /* 0x000fe200030f0eff */
[----:B------:R0:W-:Y:S01]  /*4f00*/  @P2 STG.E.U8 desc[UR14][R16.64], R31 ;  /* 0x0000001f10002986 */ /* 0x0001e2000c10110e */
[----:B------:R-:W-:Y:S01]  /*4f10*/  ISETP.LT.AND P4, PT, R13, UR7, !P0 ;  /* 0x000000070d007c0c */ /* 0x000fe2000c781270 */
[----:B------:R-:W-:Y:S01]  /*4f20*/  VIADD R13, R0, 0xf ;  /* 0x0000000f000d7836 */ /* 0x000fe20000000000 */
[----:B------:R-:W-:Y:S01]  /*4f30*/  IADD3 R22, P6, R24, R3, RZ ;  /* 0x0000000318167210 */ /* 0x000fe20007fde0ff */
[----:B------:R4:W-:Y:S01]  /*4f40*/  @P1 STG.E.U8 desc[UR14][R20.64], R27 ;  /* 0x0000001b14001986 */ /* 0x0009e2000c10110e */
[----:B------:R-:W-:-:S02]  /*4f50*/  PRMT R25, R19, 0x7773, RZ ;  /* 0x0000777313197816 */ /* 0x000fc400000000ff */
[CC--:B------:R-:W-:Y:S01]  /*4f60*/  LEA.HI.X.SX32 R23, R24.reuse, R2.reuse, 0x1, P6 ;  /* 0x0000000218177211 */ /* 0x0c0fe200030f0eff */
[----:B------:R-:W-:Y:S01]  /*4f70*/  VIADD R24, R24, UR6 ;  /* 0x0000000618187c36 */ /* 0x000fe20008000000 */
[----:B-1----:R-:W-:Y:S02]  /*4f80*/  PRMT R29, R18, 0x7773, RZ ;  /* 0x00007773121d7816 */ /* 0x002fe400000000ff */
[----:B------:R-:W-:Y:S01]  /*4f90*/  ISETP.LT.AND P3, PT, R13, UR7, !P0 ;  /* 0x000000070d007c0c */ /* 0x000fe2000c761270 */
[C---:B0-----:R-:W-:Y:S01]  /*4fa0*/  VIADD R17, R24.reuse, UR6 ;  /* 0x0000000618117c36 */ /* 0x041fe20008000000 */
[----:B------:R-:W-:Y:S01]  /*4fb0*/  IADD3 R14, P6, R24, R3, RZ ;  /* 0x00000003180e7210 */ /* 0x000fe20007fde0ff */
[----:B------:R-:W-:Y:S01]  /*4fc0*/  VIADD R13, R0, 0x10 ;  /* 0x00000010000d7836 */ /* 0x000fe20000000000 */
[----:B------:R0:W-:Y:S01]  /*4fd0*/  @P5 STG.E.U8 desc[UR14][R22.64], R29 ;  /* 0x0000001d16005986 */ /* 0x0001e2000c10110e */
[----:B----4-:R-:W-:Y:S01]  /*4fe0*/  PRMT R27, R19, 0x7772, RZ ;  /* 0x00007772131b7816 */ /* 0x010fe200000000ff */
[----:B------:R-:W-:Y:S01]  /*4ff0*/  VIADD R19, R17, UR6 ;  /* 0x0000000611137c36 */ /* 0x000fe20008000000 */
[----:B------:R-:W-:-:S02]  /*5000*/  LEA.HI.X.SX32 R15, R24, R2, 0x1, P6 ;  /* 0x00000002180f7211 */ /* 0x000fc400030f0eff */
[-C--:B------:R-:W-:Y:S02]  /*5010*/  IADD3 R16, P6, R17, R3.reuse, RZ ;  /* 0x0000000311107210 */ /* 0x080fe40007fde0ff */
[----:B------:R-:W-:Y:S01]  /*5020*/  ISETP.LT.AND P2, PT, R13, UR7, !P0 ;  /* 0x000000070d007c0c */ /* 0x000fe2000c741270 */
[C---:B------:R-:W-:Y:S01]  /*5030*/  VIADD R13, R0.reuse, 0x11 ;  /* 0x00000011000d7836 */ /* 0x040fe20000000000 */
[-C--:B------:R-:W-:Y:S01]  /*5040*/  LEA.HI.X.SX32 R17, R17, R2.reuse, 0x1, P6 ;  /* 0x0000000211117211 */ /* 0x080fe200030f0eff */
[----:B------:R1:W-:Y:S01]  /*5050*/  @P4 STG.E.U8 desc[UR14][R14.64], R27 ;  /* 0x0000001b0e004986 */ /* 0x0003e2000c10110e */
[CC--:B------:R-:W-:Y:S01]  /*5060*/  IADD3 R18, P6, R19.reuse, R3.reuse, RZ ;  /* 0x0000000313127210 */ /* 0x0c0fe20007fde0ff */
[----:B0-----:R-:W-:Y:S01]  /*5070*/  VIADD R22, R19, UR6 ;  /* 0x0000000613167c36 */ /* 0x001fe20008000000 */
[----:B------:R-:W-:Y:S01]  /*5080*/  ISETP.LT.AND P1, PT, R13, UR7, !P0 ;  /* 0x000000070d007c0c */ /* 0x000fe2000c721270 */
[----:B------:R-:W-:Y:S01]  /*5090*/  VIADD R13, R0, 0x12 ;  /* 0x00000012000d7836 */ /* 0x000fe20000000000 */
[----:B------:R-:W-:Y:S01]  /*50a0*/  LEA.HI.X.SX32 R19, R19, R2, 0x1, P6 ;  /* 0x0000000213137211 */ /* 0x000fe200030f0eff */
[----:B------:R0:W-:Y:S01]  /*50b0*/  @P3 STG.E.U8 desc[UR14][R16.64], R25 ;  /* 0x0000001910003986 */ /* 0x0001e2000c10110e */
[----:B------:R-:W-:-:S02]  /*50c0*/  IADD3 R20, P6, R22, R3, RZ ;  /* 0x0000000316147210 */ /* 0x000fc40007fde0ff */
[----:B------:R-:W-:Y:S01]  /*50d0*/  ISETP.LT.AND P5, PT, R13, UR7, !P0 ;  /* 0x000000070d007c0c */ /* 0x000fe2000c7a1270 */
[----:B------:R-:W-:Y:S01]  /*50e0*/  VIADD R13, R0, 0x13 ;  /* 0x00000013000d7836 */ /* 0x000fe20000000000 */
[C---:B------:R-:W-:Y:S01]  /*50f0*/  LEA.HI.X.SX32 R21, R22.reuse, R2, 0x1, P6 ;  /* 0x0000000216157211 */ /* 0x040fe200030f0eff */
[----:B------:R-:W-:Y:S01]  /*5100*/  VIADD R22, R22, UR6 ;  /* 0x0000000616167c36 */ /* 0x000fe20008000000 */
[----:B--2---:R-:W-:Y:S02]  /*5110*/  PRMT R29, R8, 0x7770, RZ ;  /* 0x00007770081d7816 */ /* 0x004fe400000000ff */
[----:B------:R-:W-:Y:S01]  /*5120*/  ISETP.LT.AND P4, PT, R13, UR7, !P0 ;  /* 0x000000070d007c0c */ /* 0x000fe2000c781270 */
[----:B------:R-:W-:Y:S01]  /*5130*/  VIADD R13, R0, 0x14 ;  /* 0x00000014000d7836 */ /* 0x000fe20000000000 */
[C---:B-1----:R-:W-:Y:S01]  /*5140*/  IADD3 R14, P6, R22.reuse, R3, RZ ;  /* 0x00000003160e7210 */ /* 0x042fe20007fde0ff */
[----:B0-----:R-:W-:Y:S01]  /*5150*/  VIADD R17, R22, UR6 ;  /* 0x0000000616117c36 */ /* 0x001fe20008000000 */
[----:B------:R0:W-:Y:S01]  /*5160*/  @P2 STG.E.U8 desc[UR14][R18.64], R29 ;  /* 0x0000001d12002986 */ /* 0x0001e2000c10110e */
[----:B------:R-:W-:-:S02]  /*5170*/  PRMT R23, R8, 0x7771, RZ ;  /* 0x0000777108177816 */ /* 0x000fc400000000ff */
[-C--:B------:R-:W-:Y:S02]  /*5180*/  LEA.HI.X.SX32 R15, R22, R2.reuse, 0x1, P6 ;  /* 0x00000002160f7211 */ /* 0x080fe400030f0eff */
[-C--:B------:R-:W-:Y:S01]  /*5190*/  IADD3 R16, P6, R17, R3.reuse, RZ ;  /* 0x0000000311107210 */ /* 0x080fe20007fde0ff */
[----:B------:R1:W-:Y:S01]  /*51a0*/  @P1 STG.E.U8 desc[UR14][R20.64], R23 ;  /* 0x0000001714001986 */ /* 0x0003e2000c10110e */
[----:B------:R-:W-:Y:S01]  /*51b0*/  ISETP.LT.AND P3, PT, R13, UR7, !P0 ;  /* 0x000000070d007c0c */ /* 0x000fe2000c761270 */
[C---:B------:R-:W-:Y:S01]  /*51c0*/  VIADD R13, R0.reuse, 0x15 ;  /* 0x00000015000d7836 */ /* 0x040fe20000000000 */
[C---:B------:R-:W-:Y:S02]  /*51d0*/  PRMT R25, R9.reuse, 0x7770, RZ ;  /* 0x0000777009197816 */ /* 0x040fe400000000ff */
[----:B------:R-:W-:Y:S01]  /*51e0*/  PRMT R27, R9, 0x7771, RZ ;  /* 0x00007771091b7816 */ /* 0x000fe200000000ff */
[C---:B0-----:R-:W-:Y:S01]  /*51f0*/  VIADD R19, R17.reuse, UR6 ;  /* 0x0000000611137c36 */ /* 0x041fe20008000000 */
[----:B------:R-:W-:Y:S01]  /*5200*/  LEA.HI.X.SX32 R17, R17, R2, 0x1, P6 ;  /* 0x0000000211117211 */ /* 0x000fe200030f0eff */
[----:B------:R0:W-:Y:S01]  /*5210*/  @P5 STG.E.U8 desc[UR14][R14.64], R25 ;  /* 0x000000190e005986 */ /* 0x0001e2000c10110e */
[----:B------:R-:W-:Y:S01]  /*5220*/  ISETP.LT.AND P2, PT, R13, UR7, !P0 ;  /* 0x000000070d007c0c */ /* 0x000fe2000c741270 */
[C---:B------:R-:W-:Y:S01]  /*5230*/  VIADD R22, R19.reuse, UR6 ;  /* 0x0000000613167c36 */ /* 0x040fe20008000000 */
[----:B------:R-:W-:Y:S01]  /*5240*/  IADD3 R18, P6, R19, R3, RZ ;  /* 0x0000000313127210 */ /* 0x000fe20007fde0ff */
[----:B------:R-:W-:Y:S01]  /*5250*/  VIADD R13, R0, 0x16 ;  /* 0x00000016000d7836 */ /* 0x000fe20000000000 */
[----:B------:R2:W-:Y:S01]  /*5260*/  @P4 STG.E.U8 desc[UR14][R16.64], R27 ;  /* 0x0000001b10004986 */ /* 0x0005e2000c10110e */
[----:B-1----:R-:W-:-:S02]  /*5270*/  PRMT R23, R10, 0x7770, RZ ;  /* 0x000077700a177816 */ /* 0x002fc400000000ff */
[-C--:B------:R-:W-:Y:S02]  /*5280*/  LEA.HI.X.SX32 R19, R19, R2.reuse, 0x1, P6 ;  /* 0x0000000213137211 */ /* 0x080fe400030f0eff */
[-C--:B------:R-:W-:Y:S02]  /*5290*/  IADD3 R20, P6, R22, R3.reuse, RZ ;  /* 0x0000000316147210 */ /* 0x080fe40007fde0ff */
[----:B------:R-:W-:Y:S01]  /*52a0*/  ISETP.LT.AND P1, PT, R13, UR7, !P0 ;  /* 0x000000070d007c0c */ /* 0x000fe2000c721270 */
[----:B------:R-:W-:Y:S01]  /*52b0*/  VIADD R13, R0, 0x17 ;  /* 0x00000017000d7836 */ /* 0x000fe20000000000 */
[C---:B------:R-:W-:Y:S01]  /*52c0*/  LEA.HI.X.SX32 R21, R22.reuse, R2, 0x1, P6 ;  /* 0x0000000216157211 */ /* 0x040fe200030f0eff */
[----:B------:R-:W-:Y:S01]  /*52d0*/  VIADD R22, R22, UR6 ;  /* 0x0000000616167c36 */ /* 0x000fe20008000000 */
[----:B------:R1:W-:Y:S01]  /*52e0*/  @P3 STG.E.U8 desc[UR14][R18.64], R23 ;  /* 0x0000001712003986 */ /* 0x0003e2000c10110e */
[----:B0-----:R-:W-:Y:S02]  /*52f0*/  PRMT R25, R10, 0x7771, RZ ;  /* 0x000077710a197816 */ /* 0x001fe400000000ff */
[C---:B--2---:R-:W-:Y:S01]  /*5300*/  VIADD R17, R22.reuse, UR6 ;  /* 0x0000000616117c36 */ /* 0x044fe20008000000 */
[----:B------:R-:W-:-:S02]  /*5310*/  IADD3 R14, P6, R22, R3, RZ ;  /* 0x00000003160e7210 */ /* 0x000fc40007fde0ff */
[----:B------:R-:W-:Y:S01]  /*5320*/  ISETP.LT.AND P5, PT, R13, UR7, !P0 ;  /* 0x000000070d007c0c */ /* 0x000fe2000c7a1270 */
[----:B------:R-:W-:Y:S01]  /*5330*/  VIADD R13, R0, 0x18 ;  /* 0x00000018000d7836 */ /* 0x000fe20000000000 */
[-C--:B------:R-:W-:Y:S01]  /*5340*/  LEA.HI.X.SX32 R15, R22, R2.reuse, 0x1, P6 ;  /* 0x00000002160f7211 */ /* 0x080fe200030f0eff */
[----:B------:R0:W-:Y:S01]  /*5350*/  @P2 STG.E.U8 desc[UR14][R20.64], R25 ;  /* 0x0000001914002986 */ /* 0x0001e2000c10110e */
[CC--:B------:R-:W-:Y:S01]  /*5360*/  IADD3 R16, P6, R17.reuse, R3.reuse, RZ ;  /* 0x0000000311107210 */ /* 0x0c0fe20007fde0ff */
[----:B-1----:R-:W-:Y:S01]  /*5370*/  VIADD R19, R17, UR6 ;  /* 0x0000000611137c36 */ /* 0x002fe20008000000 */
[----:B------:R-:W-:Y:S01]  /*5380*/  ISETP.LT.AND P4, PT, R13, UR7, !P0 ;  /* 0x000000070d007c0c */ /* 0x000fe2000c781270 */
[----:B------:R-:W-:Y:S01]  /*5390*/  VIADD R13, R0, 0x19 ;  /* 0x00000019000d7836 */ /* 0x000fe20000000000 */
[----:B------:R-:W-:Y:S01]  /*53a0*/  LEA.HI.X.SX32 R17, R17, R2, 0x1, P6 ;  /* 0x0000000211117211 */ /* 0x000fe200030f0eff */
[C---:B------:R-:W-:Y:S01]  /*53b0*/  VIADD R22, R19.reuse, UR6 ;  /* 0x0000000613167c36 */ /* 0x040fe20008000000 */
[----:B------:R-:W-:-:S02]  /*53c0*/  IADD3 R18, P6, R19, R3, RZ ;  /* 0x0000000313127210 */ /* 0x000fc40007fde0ff */
[----:B------:R-:W-:Y:S01]  /*53d0*/  ISETP.LT.AND P3, PT, R13, UR7, !P0 ;  /* 0x000000070d007c0c */ /* 0x000fe2000c761270 */
[----:B------:R-:W-:Y:S01]  /*53e0*/  VIADD R13, R0, 0x1a ;  /* 0x0000001a000d7836 */ /* 0x000fe20000000000 */
[-C--:B------:R-:W-:Y:S02]  /*53f0*/  LEA.HI.X.SX32 R19, R19, R2.reuse, 0x1, P6 ;  /* 0x0000000213137211 */ /* 0x080fe400030f0eff */
[C---:B0-----:R-:W-:Y:S02]  /*5400*/  IADD3 R20, P6, R22.reuse, R3, RZ ;  /* 0x0000000316147210 */ /* 0x041fe40007fde0ff */
[C---:B------:R-:W-:Y:S02]  /*5410*/  PRMT R23, R11.reuse, 0x7770, RZ ;  /* 0x000077700b177816 */ /* 0x040fe400000000ff */
[----:B------:R-:W-:Y:S02]  /*5420*/  PRMT R27, R11, 0x7771, RZ ;  /* 0x000077710b1b7816 */ /* 0x000fe400000000ff */
[C---:B------:R-:W-:Y:S01]  /*5430*/  LEA.HI.X.SX32 R21, R22.reuse, R2, 0x1, P6 ;  /* 0x0000000216157211 */ /* 0x040fe200030f0eff */
[----:B------:R-:W-:Y:S01]  /*5440*/  VIADD R22, R22, UR6 ;  /* 0x0000000616167c36 */ /* 0x000fe20008000000 */
[----:B------:R-:W-:Y:S01]  /*5450*/  ISETP.LT.AND P2, PT, R13, UR7, !P0 ;  /* 0x000000070d007c0c */ /* 0x000fe2000c741270 */
[----:B------:R-:W-:Y:S01]  /*5460*/  VIADD R13, R0, 0x1b ;  /* 0x0000001b000d7836 */ /* 0x000fe20000000000 */
[----:B------:R0:W-:Y:S01]  /*5470*/  @P1 STG.E.U8 desc[UR14][R14.64], R23 ;  /* 0x000000170e001986 */ /* 0x0001e2000c10110e */
[----:B------:R-:W-:-:S03]  /*5480*/  PRMT R25, R8, 0x7772, RZ ;  /* 0x0000777208197816 */ /* 0x000fc600000000ff */
[----:B------:R1:W-:Y:S01]  /*5490*/  @P5 STG.E.U8 desc[UR14][R16.64], R27 ;  /* 0x0000001b10005986 */ /* 0x0003e2000c10110e */
[----:B------:R-:W-:Y:S01]  /*54a0*/  ISETP.LT.AND P1, PT, R13, UR7, !P0 ;  /* 0x000000070d007c0c */ /* 0x000fe2000c721270 */
[C---:B------:R-:W-:Y:S02]  /*54b0*/  VIADD R13, R0.reuse, 0x1c ;  /* 0x0000001c000d7836 */ /* 0x040fe40000000000 */
[----:B------:R2:W-:Y:S03]  /*54c0*/  @P4 STG.E.U8 desc[UR14][R18.64], R25 ;  /* 0x0000001912004986 */ /* 0x0005e6000c10110e */
[----:B------:R-:W-:Y:S01]  /*54d0*/  ISETP.LT.AND P5, PT, R13, UR7, !P0 ;  /* 0x000000070d007c0c */ /* 0x000fe2000c7a1270 */
[----:B------:R-:W-:Y:S01]  /*54e0*/  VIADD R13, R0, 0x1d ;  /* 0x0000001d000d7836 */ /* 0x000fe20000000000 */
[----:B0-----:R-:W-:Y:S01]  /*54f0*/  PRMT R23, R8, 0x7773, RZ ;  /* 0x0000777308177816 */ /* 0x001fe200000000ff */
[----:B------:R-:W-:Y:S01]  /*5500*/  VIADD R8, R0, 0x1e ;  /* 0x0000001e00087836 */ /* 0x000fe20000000000 */
[C---:B------:R-:W-:Y:S01]  /*5510*/  IADD3 R14, P6, R22.reuse, R3, RZ ;  /* 0x00000003160e7210 */ /* 0x040fe20007fde0ff */
[----:B-1----:R-:W-:Y:S01]  /*5520*/  VIADD R16, R22, UR6 ;  /* 0x0000000616107c36 */ /* 0x002fe20008000000 */
[----:B------:R-:W-:Y:S01]  /*5530*/  PRMT R27, R9, 0x7772, RZ ;  /* 0x00007772091b7816 */ /* 0x000fe200000000ff */
[----:B------:R0:W-:Y:S01]  /*5540*/  @P3 STG.E.U8 desc[UR14][R20.64], R23 ;  /* 0x0000001714003986 */ /* 0x0001e2000c10110e */
[----:B------:R-:W-:Y:S01]  /*5550*/  ISETP.LT.AND P3, PT, R8, UR7, !P0 ;  /* 0x0000000708007c0c */ /* 0x000fe2000c761270 */
[----:B------:R-:W-:Y:S01]  /*5560*/  VIADD R17, R16, UR6 ;  /* 0x0000000610117c36 */ /* 0x000fe20008000000 */
[----:B------:R-:W-:-:S02]  /*5570*/  LEA.HI.X.SX32 R15, R22, R2, 0x1, P6 ;  /* 0x00000002160f7211 */ /* 0x000fc400030f0eff */
[CC--:B------:R-:W-:Y:S02]  /*5580*/  IADD3 R8, P6, R16.reuse, R3.reuse, RZ ;  /* 0x0000000310087210 */ /* 0x0c0fe40007fde0ff */
[----:B--2---:R-:W-:Y:S01]  /*5590*/  PRMT R25, R9, 0x7773, RZ ;  /* 0x0000777309197816 */ /* 0x004fe200000000ff */
[----:B------:R1:W-:Y:S01]  /*55a0*/  @P2 STG.E.U8 desc[UR14][R14.64], R27 ;  /* 0x0000001b0e002986 */ /* 0x0003e2000c10110e */
[-C--:B------:R-:W-:Y:S02]  /*55b0*/  LEA.HI.X.SX32 R9, R16, R2.reuse, 0x1, P6 ;  /* 0x0000000210097211 */ /* 0x080fe400030f0eff */
[CC--:B------:R-:W-:Y:S01]  /*55c0*/  IADD3 R16, P6, R17.reuse, R3.reuse, RZ ;  /* 0x0000000311107210 */ /* 0x0c0fe20007fde0ff */
[----:B0-----:R-:W-:Y:S01]  /*55d0*/  VIADD R20, R17, UR6 ;  /* 0x0000000611147c36 */ /* 0x001fe20008000000 */
[----:B------:R-:W-:Y:S01]  /*55e0*/  ISETP.LT.AND P4, PT, R13, UR7, !P0 ;  /* 0x000000070d007c0c */ /* 0x000fe2000c781270 */
[----:B------:R0:W-:Y:S01]  /*55f0*/  @P1 STG.E.U8 desc[UR14][R8.64], R25 ;  /* 0x0000001908001986 */ /* 0x0001e2000c10110e */
[----:B------:R-:W-:Y:S01]  /*5600*/  LEA.HI.X.SX32 R17, R17, R2, 0x1, P6 ;  /* 0x0000000211117211 */ /* 0x000fe200030f0eff */
[----:B------:R-:W-:Y:S01]  /*5610*/  VIADD R13, R0, 0x1f ;  /* 0x0000001f000d7836 */ /* 0x000fe20000000000 */
[----:B------:R-:W-:-:S02]  /*5620*/  IADD3 R18, P6, R20, R3, RZ ;  /* 0x0000000314127210 */ /* 0x000fc40007fde0ff */
[----:B------:R-:W-:Y:S02]  /*5630*/  PRMT R23, R10, 0x7772, RZ ;  /* 0x000077720a177816 */ /* 0x000fe400000000ff */
[C---:B------:R-:W-:Y:S01]  /*5640*/  LEA.HI.X.SX32 R19, R20.reuse, R2, 0x1, P6 ;  /* 0x0000000214137211 */ /* 0x040fe200030f0eff */
[----:B------:R-:W-:Y:S01]  /*5650*/  VIADD R20, R20, UR6 ;  /* 0x0000000614147c36 */ /* 0x000fe20008000000 */
[----:B-1----:R-:W-:Y:S01]  /*5660*/  PRMT R15, R10, 0x7773, RZ ;  /* 0x000077730a0f7816 */ /* 0x002fe200000000ff */
[----:B------:R1:W-:Y:S01]  /*5670*/  @P5 STG.E.U8 desc[UR14][R16.64], R23 ;  /* 0x0000001710005986 */ /* 0x0003e2000c10110e */
[----:B------:R-:W-:Y:S01]  /*5680*/  ISETP.LT.AND P2, PT, R13, UR7, !P0 ;  /* 0x000000070d007c0c */ /* 0x000fe2000c741270 */
[----:B0-----:R-:W-:Y:S01]  /*5690*/  VIADD R9, R0, 0x22 ;  /* 0x0000002200097836 */ /* 0x001fe20000000000 */
[C---:B------:R-:W-:Y:S01]  /*56a0*/  IADD3 R8, P6, R20.reuse, R3, RZ ;  /* 0x0000000314087210 */ /* 0x040fe20007fde0ff */
[----:B------:R-:W-:Y:S01]  /*56b0*/  VIADD R14, R20, UR6 ;  /* 0x00000006140e7c36 */ /* 0x000fe20008000000 */
[----:B------:R0:W-:Y:S01]  /*56c0*/  @P4 STG.E.U8 desc[UR14][R18.64], R15 ;  /* 0x0000000f12004986 */ /* 0x0001e2000c10110e */
[----:B------:R-:W-:Y:S01]  /*56d0*/  VIADD R13, R0, 0x20 ;  /* 0x00000020000d7836 */ /* 0x000fe20000000000 */
[----:B------:R-:W-:-:S02]  /*56e0*/  ISETP.LT.AND P4, PT, R9, UR7, !P0 ;  /* 0x0000000709007c0c */ /* 0x000fc4000c781270 */
[-C--:B------:R-:W-:Y:S02]  /*56f0*/  LEA.HI.X.SX32 R9, R20, R2.reuse, 0x1, P6 ;  /* 0x0000000214097211 */ /* 0x080fe400030f0eff */
[CC--:B------:R-:W-:Y:S01]  /*5700*/  IADD3 R10, P6, R14.reuse, R3.reuse, RZ ;  /* 0x000000030e0a7210 */ /* 0x0c0fe20007fde0ff */
[C---:B-1----:R-:W-:Y:S01]  /*5710*/  VIADD R16, R14.reuse, UR6 ;  /* 0x000000060e107c36 */ /* 0x042fe20008000000 */
[C---:B------:R-:W-:Y:S02]  /*5720*/  PRMT R21, R11.reuse, 0x7773, RZ ;  /* 0x000077730b157816 */ /* 0x040fe400000000ff */
[----:B------:R-:W-:Y:S02]  /*5730*/  PRMT R17, R11, 0x7772, RZ ;  /* 0x000077720b117816 */ /* 0x000fe400000000ff */
[-C--:B------:R-:W-:Y:S02]  /*5740*/  LEA.HI.X.SX32 R11, R14, R2.reuse, 0x1, P6 ;  /* 0x000000020e0b7211 */ /* 0x080fe400030f0eff */
[----:B------:R-:W-:Y:S01]  /*5750*/  IADD3 R14, P6, R16, R3, RZ ;  /* 0x00000003100e7210 */ /* 0x000fe20007fde0ff */
[----:B------:R1:W-:Y:S01]  /*5760*/  @P3 STG.E.U8 desc[UR14][R8.64], R17 ;  /* 0x0000001108003986 */ /* 0x0003e2000c10110e */
[----:B------:R-:W-:Y:S01]  /*5770*/  ISETP.LT.AND P1, PT, R13, UR7, !P0 ;  /* 0x000000070d007c0c */ /* 0x000fe2000c721270 */
[----:B------:R-:W-:Y:S01]  /*5780*/  VIADD R13, R0, 0x21 ;  /* 0x00000021000d7836 */ /* 0x000fe20000000000 */
[C---:B0-----:R-:W-:Y:S01]  /*5790*/  LEA.HI.X.SX32 R15, R16.reuse, R2, 0x1, P6 ;  /* 0x00000002100f7211 */ /* 0x041fe200030f0eff */
[----:B------:R-:W-:Y:S01]  /*57a0*/  VIADD R16, R16, UR6 ;  /* 0x0000000610107c36 */ /* 0x000fe20008000000 */
[----:B------:R0:W-:Y:S01]  /*57b0*/  @P2 STG.E.U8 desc[UR14][R10.64], R21 ;  /* 0x000000150a002986 */ /* 0x0001e2000c10110e */
[----:B---3--:R-:W-:-:S02]  /*57c0*/  PRMT R19, R4, 0x7770, RZ ;  /* 0x0000777004137816 */ /* 0x008fc400000000ff */
[----:B------:R-:W-:Y:S01]  /*57d0*/  ISETP.LT.AND P5, PT, R13, UR7, !P0 ;  /* 0x000000070d007c0c */ /* 0x000fe2000c7a1270 */
[----:B------:R-:W-:Y:S01]  /*57e0*/  VIADD R13, R0, 0x23 ;  /* 0x00000023000d7836 */ /* 0x000fe20000000000 */
[----:B------:R-:W-:Y:S02]  /*57f0*/  PRMT R23, R5, 0x7770, RZ ;  /* 0x0000777005177816 */ /* 0x000fe400000000ff */
[CC--:B-1----:R-:W-:Y:S01]  /*5800*/  IADD3 R8, P6, R16.reuse, R3.reuse, RZ ;  /* 0x0000000310087210 */ /* 0x0c2fe20007fde0ff */
[----:B------:R-:W-:Y:S01]  /*5810*/  VIADD R17, R16, UR6 ;  /* 0x0000000610117c36 */ /* 0x000fe20008000000 */
[----:B------:R-:W-:Y:S01]  /*5820*/  ISETP.LT.AND P3, PT, R13, UR7, !P0 ;  /* 0x000000070d007c0c */ /* 0x000fe2000c761270 */
[----:B------:R-:W-:Y:S01]  /*5830*/  VIADD R13, R0, 0x24 ;  /* 0x00000024000d7836 */ /* 0x000fe20000000000 */
[-C--:B------:R-:W-:Y:S01]  /*5840*/  LEA.HI.X.SX32 R9, R16, R2.reuse, 0x1, P6 ;  /* 0x0000000210097211 */ /* 0x080fe200030f0eff */
[C---:B------:R-:W-:Y:S01]  /*5850*/  VIADD R16, R17.reuse, UR6 ;  /* 0x0000000611107c36 */ /* 0x040fe20008000000 */
[----:B0-----:R-:W-:Y:S01]  /*5860*/  IADD3 R10, P6, R17, R3, RZ ;  /* 0x00000003110a7210 */ /* 0x001fe20007fde0ff */
[----:B------:R0:W-:Y:S01]  /*5870*/  @P1 STG.E.U8 desc[UR14][R14.64], R19 ;  /* 0x000000130e001986 */ /* 0x0001e2000c10110e */
[----:B------:R-:W-:Y:S01]  /*5880*/  ISETP.LT.AND P2, PT, R13, UR7, !P0 ;  /* 0x000000070d007c0c */ /* 0x000fe2000c741270 */
[----:B------:R-:W-:Y:S01]  /*5890*/  VIADD R18, R16, UR6 ;  /* 0x0000000610127c36 */ /* 0x000fe20008000000 */
[----:B------:R-:W-:Y:S01]  /*58a0*/  LEA.HI.X.SX32 R11, R17, R2, 0x1, P6 ;  /* 0x00000002110b7211 */ /* 0x000fe200030f0eff */
[----:B------:R-:W-:Y:S01]  /*58b0*/  VIADD R13, R0, 0x25 ;  /* 0x00000025000d7836 */ /* 0x000fe20000000000 */
[----:B------:R-:W-:-:S02]  /*58c0*/  PRMT R21, R4, 0x7771, RZ ;  /* 0x0000777104157816 */ /* 0x000fc400000000ff */
[----:B------:R-:W-:Y:S02]  /*58d0*/  PRMT R25, R5, 0x7773, RZ ;  /* 0x0000777305197816 */ /* 0x000fe400000000ff */
[----:B------:R-:W-:Y:S01]  /*58e0*/  ISETP.LT.AND P1, PT, R13, UR7, !P0 ;  /* 0x000000070d007c0c */ /* 0x000fe2000c721270 */
[----:B------:R-:W-:Y:S01]  /*58f0*/  VIADD R13, R0, 0x26 ;  /* 0x00000026000d7836 */ /* 0x000fe20000000000 */
[----:B------:R1:W-:Y:S01]  /*5900*/  @P5 STG.E.U8 desc[UR14][R8.64], R21 ;  /* 0x0000001508005986 */ /* 0x0003e2000c10110e */
[CC--:B0-----:R-:W-:Y:S02]  /*5910*/  IADD3 R14, P6, R16.reuse, R3.reuse, RZ ;  /* 0x00000003100e7210 */ /* 0x0c1fe40007fde0ff */
[----:B------:R-:W-:Y:S01]  /*5920*/  PRMT R19, R5, 0x7771, RZ ;  /* 0x0000777105137816 */ /* 0x000fe200000000ff */
[----:B------:R0:W-:Y:S01]  /*5930*/  @P4 STG.E.U8 desc[UR14][R10.64], R23 ;  /* 0x000000170a004986 */ /* 0x0001e2000c10110e */
[----:B------:R-:W-:Y:S02]  /*5940*/  LEA.HI.X.SX32 R15, R16, R2, 0x1, P6 ;  /* 0x00000002100f7211 */ /* 0x000fe400030f0eff */
[----:B------:R-:W-:-:S02]  /*5950*/  IADD3 R16, P6, R18, R3, RZ ;  /* 0x0000000312107210 */ /* 0x000fc40007fde0ff */
[----:B------:R-:W-:Y:S01]  /*5960*/  ISETP.LT.AND P5, PT, R13, UR7, !P0 ;  /* 0x000000070d007c0c */ /* 0x000fe2000c7a1270 */
[----:B------:R-:W-:Y:S01]  /*5970*/  VIADD R13, R0, 0x27 ;  /* 0x00000027000d7836 */ /* 0x000fe20000000000 */
[C---:B------:R-:W-:Y:S01]  /*5980*/  LEA.HI.X.SX32 R17, R18.reuse, R2, 0x1, P6 ;  /* 0x0000000212117211 */ /* 0x040fe200030f0eff */
[----:B------:R-:W-:Y:S01]  /*5990*/  VIADD R18, R18, UR6 ;  /* 0x0000000612127c36 */ /* 0x000fe20008000000 */
[----:B-1----:R-:W-:Y:S01]  /*59a0*/  PRMT R21, R6, 0x7770, RZ ;  /* 0x0000777006157816 */ /* 0x002fe200000000ff */
[----:B------:R-:W-:Y:S01]  /*59b0*/  VIADD R9, R0, 0x29 ;  /* 0x0000002900097836 */ /* 0x000fe20000000000 */
[----:B------:R1:W-:Y:S01]  /*59c0*/  @P3 STG.E.U8 desc[UR14][R14.64], R19 ;  /* 0x000000130e003986 */ /* 0x0003e2000c10110e */
[C---:B0-----:R-:W-:Y:S01]  /*59d0*/  VIADD R11, R18.reuse, UR6 ;  /* 0x00000006120b7c36 */ /* 0x041fe20008000000 */
[----:B------:R-:W-:Y:S02]  /*59e0*/  IADD3 R8, P6, R18, R3, RZ ;  /* 0x0000000312087210 */ /* 0x000fe40007fde0ff */
[----:B------:R0:W-:Y:S01]  /*59f0*/  @P2 STG.E.U8 desc[UR14][R16.64], R21 ;  /* 0x0000001510002986 */ /* 0x0001e2000c10110e */
[----:B------:R-:W-:Y:S01]  /*5a00*/  ISETP.LT.AND P4, PT, R13, UR7, !P0 ;  /* 0x000000070d007c0c */ /* 0x000fe2000c781270 */
[----:B------:R-:W-:Y:S01]  /*5a10*/  VIADD R13, R0, 0x28 ;  /* 0x00000028000d7836 */ /* 0x000fe20000000000 */
[----:B------:R-:W-:-:S02]  /*5a20*/  ISETP.LT.AND P2, PT, R9, UR7, !P0 ;  /* 0x0000000709007c0c */ /* 0x000fc4000c741270 */
[-C--:B------:R-:W-:Y:S02]  /*5a30*/  LEA.HI.X.SX32 R9, R18, R2.reuse, 0x1, P6 ;  /* 0x0000000212097211 */ /* 0x080fe400030f0eff */
[CC--:B------:R-:W-:Y:S01]  /*5a40*/  IADD3 R10, P6, R11.reuse, R3.reuse, RZ ;  /* 0x000000030b0a7210 */ /* 0x0c0fe20007fde0ff */
[----:B-1----:R-:W-:Y:S01]  /*5a50*/  VIADD R15, R11, UR6 ;  /* 0x000000060b0f7c36 */ /* 0x002fe20008000000 */
[----:B------:R-:W-:Y:S01]  /*5a60*/  ISETP.LT.AND P3, PT, R13, UR7, !P0 ;  /* 0x000000070d007c0c */ /* 0x000fe2000c761270 */
[----:B------:R-:W-:Y:S01]  /*5a70*/  VIADD R13, R0, 0x2a ;  /* 0x0000002a000d7836 */ /* 0x000fe20000000000 */
[----:B------:R-:W-:Y:S01]  /*5a80*/  PRMT R23, R6, 0x7771, RZ ;  /* 0x0000777106177816 */ /* 0x000fe200000000ff */
[----:B------:R-:W-:Y:S01]  /*5a90*/  VIADD R18, R15, UR6 ;  /* 0x000000060f127c36 */ /* 0x000fe20008000000 */
[----:B------:R-:W-:Y:S02]  /*5aa0*/  LEA.HI.X.SX32 R11, R11, R2, 0x1, P6 ;  /* 0x000000020b0b7211 */ /* 0x000fe400030f0eff */
[----:B------:R-:W-:Y:S01]  /*5ab0*/  IADD3 R14, P6, R15, R3, RZ ;  /* 0x000000030f0e7210 */ /* 0x000fe20007fde0ff */
[----:B------:R1:W-:Y:S01]  /*5ac0*/  @P1 STG.E.U8 desc[UR14][R8.64], R23 ;  /* 0x0000001708001986 */ /* 0x0003e2000c10110e */
[----:B------:R-:W-:-:S02]  /*5ad0*/  PRMT R19, R7, 0x7770, RZ ;  /* 0x0000777007137816 */ /* 0x000fc400000000ff */
[-C--:B------:R-:W-:Y:S02]  /*5ae0*/  LEA.HI.X.SX32 R15, R15, R2.reuse, 0x1, P6 ;  /* 0x000000020f0f7211 */ /* 0x080fe400030f0eff */
[----:B------:R-:W-:Y:S01]  /*5af0*/  ISETP.LT.AND P1, PT, R13, UR7, !P0 ;  /* 0x000000070d007c0c */ /* 0x000fe2000c721270 */
[----:B------:R-:W-:Y:S01]  /*5b00*/  VIADD R13, R0, 0x2b ;  /* 0x0000002b000d7836 */ /* 0x000fe20000000000 */
[CC--:B0-----:R-:W-:Y:S01]  /*5b10*/  IADD3 R16, P6, R18.reuse, R3.reuse, RZ ;  /* 0x0000000312107210 */ /* 0x0c1fe20007fde0ff */
[----:B------:R0:W-:Y:S01]  /*5b20*/  @P5 STG.E.U8 desc[UR14][R10.64], R19 ;  /* 0x000000130a005986 */ /* 0x0001e2000c10110e */
[----:B------:R-:W-:Y:S02]  /*5b30*/  PRMT R21, R7, 0x7771, RZ ;  /* 0x0000777107157816 */ /* 0x000fe400000000ff */
[CC--:B------:R-:W-:Y:S01]  /*5b40*/  LEA.HI.X.SX32 R17, R18.reuse, R2.reuse, 0x1, P6 ;  /* 0x0000000212117211 */ /* 0x0c0fe200030f0eff */
[----:B-1----:R-:W-:Y:S01]  /*5b50*/  VIADD R9, R18, UR6 ;  /* 0x0000000612097c36 */ /* 0x002fe20008000000 */
[----:B------:R-:W-:Y:S01]  /*5b60*/  ISETP.LT.AND P5, PT, R13, UR7, !P0 ;  /* 0x000000070d007c0c */ /* 0x000fe2000c7a1270 */
[----:B------:R-:W-:Y:S01]  /*5b70*/  VIADD R13, R0, 0x2c ;  /* 0x0000002c000d7836 */ /* 0x000fe20000000000 */
[----:B------:R-:W-:Y:S01]  /*5b80*/  PRMT R23, R4, 0x7772, RZ ;  /* 0x0000777204177816 */ /* 0x000fe200000000ff */
[----:B------:R-:W-:Y:S01]  /*5b90*/  VIADD R8, R0, 0x2d ;  /* 0x0000002d00087836 */ /* 0x000fe20000000000 */
[----:B------:R-:W-:Y:S01]  /*5ba0*/  IADD3 R18, P6, R9, R3, RZ ;  /* 0x0000000309127210 */ /* 0x000fe20007fde0ff */
[----:B------:R1:W-:Y:S01]  /*5bb0*/  @P4 STG.E.U8 desc[UR14][R14.64], R21 ;  /* 0x000000150e004986 */ /* 0x0003e2000c10110e */
[----:B------:R-:W-:Y:S01]  /*5bc0*/  ISETP.LT.AND P4, PT, R13, UR7, !P0 ;  /* 0x000000070d007c0c */ /* 0x000fe2000c781270 */
[C---:B0-----:R-:W-:Y:S01]  /*5bd0*/  VIADD R10, R9.reuse, UR6 ;  /* 0x00000006090a7c36 */ /* 0x041fe20008000000 */
[----:B------:R-:W-:Y:S01]  /*5be0*/  LEA.HI.X.SX32 R19, R9, R2, 0x1, P6 ;  /* 0x0000000209137211 */ /* 0x000fe200030f0eff */
[----:B------:R0:W-:Y:S01]  /*5bf0*/  @P3 STG.E.U8 desc[UR14][R16.64], R23 ;  /* 0x0000001710003986 */ /* 0x0001e2000c10110e */
[----:B------:R-:W-:Y:S01]  /*5c00*/  ISETP.LT.AND P3, PT, R8, UR7, !P0 ;  /* 0x0000000708007c0c */ /* 0x000fe2000c761270 */
[----:B------:R-:W-:Y:S01]  /*5c10*/  VIADD R9, R10, UR6 ;  /* 0x000000060a097c36 */ /* 0x000fe20008000000 */
[----:B------:R-:W-:Y:S01]  /*5c20*/  PRMT R13, R4, 0x7773, RZ ;  /* 0x00007773040d7816 */ /* 0x000fe200000000ff */
[----:B------:R-:W-:-:S02]  /*5c30*/  VIADD R8, R0, 0x2e ;  /* 0x0000002e00087836 */ /* 0x000fc40000000000 */
[----:B------:R-:W-:Y:S01]  /*5c40*/  VIADD R4, R0, 0x2f ;  /* 0x0000002f00047836 */ /* 0x000fe20000000000 */
[CC--:B-1----:R-:W-:Y:S01]  /*5c50*/  IADD3 R14, P6, R10.reuse, R3.reuse, RZ ;  /* 0x000000030a0e7210 */ /* 0x0c2fe20007fde0ff */
[----:B------:R1:W-:Y:S01]  /*5c60*/  @P2 STG.E.U8 desc[UR14][R18.64], R13 ;  /* 0x0000000d12002986 */ /* 0x0003e2000c10110e */
[----:B------:R-:W-:Y:S01]  /*5c70*/  PRMT R21, R5, 0x7772, RZ ;  /* 0x0000777205157816 */ /* 0x000fe200000000ff */
[C---:B------:R-:W-:Y:S01]  /*5c80*/  VIADD R20, R9.reuse, UR6 ;  /* 0x0000000609147c36 */ /* 0x040fe20008000000 */
[-C--:B------:R-:W-:Y:S02]  /*5c90*/  LEA.HI.X.SX32 R15, R10, R2.reuse, 0x1, P6 ;  /* 0x000000020a0f7211 */ /* 0x080fe400030f0eff */
[C---:B0-----:R-:W-:Y:S02]  /*5ca0*/  IADD3 R16, P6, R9.reuse, R3, RZ ;  /* 0x0000000309107210 */ /* 0x041fe40007fde0ff */
[----:B------:R-:W-:Y:S01]  /*5cb0*/  ISETP.LT.AND P2, PT, R8, UR7, !P0 ;  /* 0x0000000708007c0c */ /* 0x000fe2000c741270 */
[----:B------:R0:W-:Y:S01]  /*5cc0*/  @P1 STG.E.U8 desc[UR14][R14.64], R21 ;  /* 0x000000150e001986 */ /* 0x0001e2000c10110e */
[----:B------:R-:W-:-:S02]  /*5cd0*/  LEA.HI.X.SX32 R17, R9, R2, 0x1, P6 ;  /* 0x0000000209117211 */ /* 0x000fc400030f0eff */
[----:B------:R-:W-:Y:S01]  /*5ce0*/  ISETP.LT.AND P1, PT, R4, UR7, !P0 ;  /* 0x0000000704007c0c */ /* 0x000fe2000c721270 */
[----:B------:R-:W2:Y:S01]  /*5cf0*/  LDS.128 R8, [R12] ;  /* 0x000000000c087984 */ /* 0x000ea20000000c00 */
[CC--:B------:R-:W-:Y:S01]  /*5d00*/  IADD3 R4, P6, R20.reuse, R3.reuse, RZ ;  /* 0x0000000314047210 */ /* 0x0c0fe20007fde0ff */
[----:B-1----:R-:W-:Y:S01]  /*5d10*/  VIADD R18, R20, UR6 ;  /* 0x0000000614127c36 */ /* 0x002fe20008000000 */
[----:B------:R-:W-:Y:S01]  /*5d20*/  PRMT R23, R6, 0x7773, RZ ;  /* 0x0000777306177816 */ /* 0x000fe200000000ff */
[----:B------:R-:W-:Y:S01]  /*5d30*/  VIADD R13, R0, 0x30 ;  /* 0x00000030000d7836 */ /* 0x000fe20000000000 */
[----:B------:R-:W-:Y:S01]  /*5d40*/  LEA.HI.X.SX32 R5, R20, R2, 0x1, P6 ;  /* 0x0000000214057211 */ /* 0x000fe200030f0eff */
[----:B------:R1:W-:Y:S01]  /*5d50*/  @P5 STG.E.U8 desc[UR14][R16.64], R25 ;  /* 0x0000001910005986 */ /* 0x0003e2000c10110e */
[----:B------:R-:W-:Y:S02]  /*5d60*/  PRMT R19, R7, 0x7773, RZ ;  /* 0x0000777307137816 */ /* 0x000fe400000000ff */
[----:B0-----:R-:W-:-:S02]  /*5d70*/  IADD3 R14, P6, R18, R3, RZ ;  /* 0x00000003120e7210 */ /* 0x001fc40007fde0ff */
[----:B------:R-:W-:Y:S01]  /*5d80*/  PRMT R21, R6, 0x7772, RZ ;  /* 0x0000777206157816 */ /* 0x000fe200000000ff */
[----:B------:R-:W-:Y:S01]  /*5d90*/  VIADD R6, R0, 0x32 ;  /* 0x0000003200067836 */ /* 0x000fe20000000000 */
[CC--:B------:R-:W-:Y:S01]  /*5da0*/  LEA.HI.X.SX32 R15, R18.reuse, R2.reuse, 0x1, P6 ;  /* 0x00000002120f7211 */ /* 0x0c0fe200030f0eff */
[----:B------:R-:W-:Y:S01]  /*5db0*/  VIADD R18, R18, UR6 ;  /* 0x0000000612127c36 */ /* 0x000fe20008000000 */
[----:B------:R-:W-:Y:S01]  /*5dc0*/  ISETP.LT.AND P5, PT, R13, UR7, !P0 ;  /* 0x000000070d007c0c */ /* 0x000fe2000c7a1270 */
[----:B------:R-:W-:Y:S01]  /*5dd0*/  VIADD R13, R0, 0x31 ;  /* 0x00000031000d7836 */ /* 0x000fe20000000000 */
[----:B------:R0:W-:Y:S01]  /*5de0*/  @P4 STG.E.U8 desc[UR14][R4.64], R21 ;  /* 0x0000001504004986 */ /* 0x0001e2000c10110e */
[C---:B-1----:R-:W-:Y:S01]  /*5df0*/  VIADD R16, R18.reuse, UR6 ;  /* 0x0000000612107c36 */ /* 0x042fe20008000000 */
[----:B------:R-:W-:Y:S02]  /*5e00*/  IADD3 R12, P6, R18, R3, RZ ;  /* 0x00000003120c7210 */ /* 0x000fe40007fde0ff */
[----:B------:R-:W-:Y:S01]  /*5e10*/  ISETP.LT.AND P4, PT, R13, UR7, !P0 ;  /* 0x000000070d007c0c */ /* 0x000fe2000c781270 */
[----:B------:R1:W-:Y:S01]  /*5e20*/  @P3 STG.E.U8 desc[UR14][R14.64], R23 ;  /* 0x000000170e003986 */ /* 0x0003e2000c10110e */
[----:B------:R-:W-:Y:S01]  /*5e30*/  ISETP.LT.AND P3, PT, R6, UR7, !P0 ;  /* 0x0000000706007c0c */ /* 0x000fe2000c761270 */
[----:B------:R-:W-:Y:S01]  /*5e40*/  VIADD R6, R0, 0x33 ;  /* 0x0000003300067836 */ /* 0x000fe20000000000 */
[----:B------:R-:W-:-:S02]  /*5e50*/  LEA.HI.X.SX32 R13, R18, R2, 0x1, P6 ;  /* 0x00000002120d7211 */ /* 0x000fc400030f0eff */
[----:B0-----:R-:W-:Y:S01]  /*5e60*/  PRMT R21, R7, 0x7772, RZ ;  /* 0x0000777207157816 */ /* 0x001fe200000000ff */
[C---:B------:R-:W-:Y:S01]  /*5e70*/  VIADD R7, R16.reuse, UR6 ;  /* 0x0000000610077c36 */ /* 0x040fe20008000000 */
[----:B------:R-:W-:-:S03]  /*5e80*/  IADD3 R4, P6, R16, R3, RZ ;  /* 0x0000000310047210 */ /* 0x000fc60007fde0ff */
[----:B------:R0:W-:Y:S01]  /*5e90*/  @P2 STG.E.U8 desc[UR14][R12.64], R21 ;  /* 0x000000150c002986 */ /* 0x0001e2000c10110e */
[-C--:B------:R-:W-:Y:S01]  /*5ea0*/  LEA.HI.X.SX32 R5, R16, R2.reuse, 0x1, P6 ;  /* 0x0000000210057211 */ /* 0x080fe200030f0eff */
[----:B-1----:R-:W-:Y:S01]  /*5eb0*/  VIADD R14, R0, 0x34 ;  /* 0x00000034000e7836 */ /* 0x002fe20000000000 */
[----:B------:R-:W-:Y:S01]  /*5ec0*/  ISETP.LT.AND P2, PT, R6, UR7, !P0 ;  /* 0x0000000706007c0c */ /* 0x000fe2000c741270 */
[C---:B------:R-:W-:Y:S01]  /*5ed0*/  VIADD R17, R7.reuse, UR6 ;  /* 0x0000000607117c36 */ /* 0x040fe20008000000 */
[CC--:B------:R-:W-:Y:S01]  /*5ee0*/  IADD3 R6, P6, R7.reuse, R3.reuse, RZ ;  /* 0x0000000307067210 */ /* 0x0c0fe20007fde0ff */
[----:B------:R1:W-:Y:S01]  /*5ef0*/  @P1 STG.E.U8 desc[UR14][R4.64], R19 ;  /* 0x0000001304001986 */ /* 0x0003e2000c10110e */
[----:B------:R-:W-:Y:S01]  /*5f00*/  ISETP.LT.AND P1, PT, R14, UR7, !P0 ;  /* 0x000000070e007c0c */ /* 0x000fe2000c721270 */
[C---:B------:R-:W-:Y:S01]  /*5f10*/  VIADD R16, R0.reuse, 0x35 ;  /* 0x0000003500107836 */ /* 0x040fe20000000000 */
[----:B------:R-:W-:Y:S02]  /*5f20*/  LEA.HI.X.SX32 R7, R7, R2, 0x1, P6 ;  /* 0x0000000207077211 */ /* 0x000fe400030f0eff */
[----:B------:R-:W-:Y:S01]  /*5f30*/  IADD3 R14, P6, R17, R3, RZ ;  /* 0x00000003110e7210 */ /* 0x000fe20007fde0ff */
[----:B0-----:R-:W-:Y:S01]  /*5f40*/  VIADD R12, R0, 0x37 ;  /* 0x00000037000c7836 */ /* 0x001fe20000000000 */
[----:B--2---:R-:W-:-:S02]  /*5f50*/  PRMT R23, R8, 0x7770, RZ ;  /* 0x0000777008177816 */ /* 0x004fc400000000ff */
[CC--:B------:R-:W-:Y:S01]  /*5f60*/  LEA.HI.X.SX32 R15, R17.reuse, R2.reuse, 0x1, P6 ;  /* 0x00000002110f7211 */ /* 0x0c0fe200030f0eff */
[----:B------:R-:W-:Y:S01]  /*5f70*/  VIADD R17, R17, UR6 ;  /* 0x0000000611117c36 */ /* 0x000fe20008000000 */
[----:B------:R-:W-:Y:S01]  /*5f80*/  PRMT R21, R8, 0x7771, RZ ;  /* 0x0000777108157816 */ /* 0x000fe200000000ff */
[----:B-1----:R-:W-:Y:S01]  /*5f90*/  VIADD R5, R0, 0x36 ;  /* 0x0000003600057836 */ /* 0x002fe20000000000 */
[----:B------:R0:W-:Y:S01]  /*5fa0*/  @P5 STG.E.U8 desc[UR14][R6.64], R23 ;  /* 0x0000001706005986 */ /* 0x0001e2000c10110e */
[C---:B------:R-:W-:Y:S01]  /*5fb0*/  VIADD R13, R17.reuse, UR6 ;  /* 0x00000006110d7c36 */ /* 0x040fe20008000000 */
[----:B------:R-:W-:Y:S02]  /*5fc0*/  IADD3 R4, P6, R17, R3, RZ ;  /* 0x0000000311047210 */ /* 0x000fe40007fde0ff */
[----:B------:R1:W-:Y:S01]  /*5fd0*/  @P4 STG.E.U8 desc[UR14][R14.64], R21 ;  /* 0x000000150e004986 */ /* 0x0003e2000c10110e */
[----:B------:R-:W-:Y:S02]  /*5fe0*/  ISETP.LT.AND P4, PT, R5, UR7, !P0 ;  /* 0x0000000705007c0c */ /* 0x000fe4000c781270 */
[----:B------:R-:W-:-:S02]  /*5ff0*/  LEA.HI.X.SX32 R5, R17, R2, 0x1, P6 ;  /* 0x0000000211057211 */ /* 0x000fc400030f0eff */
[----:B------:R-:W-:Y:S02]  /*6000*/  PRMT R19, R9, 0x7770, RZ ;  /* 0x0000777009137816 */ /* 0x000fe400000000ff */
[----:B------:R-:W-:Y:S01]  /*6010*/  ISETP.LT.AND P5, PT, R16, UR7, !P0 ;  /* 0x0000000710007c0c */ /* 0x000fe2000c7a1270 */
[C---:B------:R-:W-:Y:S01]  /*6020*/  VIADD R16, R13.reuse, UR6 ;  /* 0x000000060d107c36 */ /* 0x040fe20008000000 */
[----:B0-----:R-:W-:Y:S01]  /*6030*/  IADD3 R6, P6, R13, R3, RZ ;  /* 0x000000030d067210 */ /* 0x001fe20007fde0ff */
[----:B------:R0:W-:Y:S01]  /*6040*/  @P3 STG.E.U8 desc[UR14][R4.64], R19 ;  /* 0x0000001304003986 */ /* 0x0001e2000c10110e */
[----:B------:R-:W-:Y:S01]  /*6050*/  PRMT R23, R9, 0x7771, RZ ;  /* 0x0000777109177816 */ /* 0x000fe200000000ff */
[----:B-1----:R-:W-:Y:S01]  /*6060*/  VIADD R14, R0, 0x38 ;  /* 0x00000038000e7836 */ /* 0x002fe20000000000 */
[----:B------:R-:W-:Y:S01]  /*6070*/  LEA.HI.X.SX32 R7, R13, R2, 0x1, P6 ;  /* 0x000000020d077211 */ /* 0x000fe200030f0eff */
[----:B------:R-:W-:Y:S01]  /*6080*/  VIADD R17, R16, UR6 ;  /* 0x0000000610117c36 */ /* 0x000fe20008000000 */
[----:B------:R-:W-:-:S02]  /*6090*/  ISETP.LT.AND P3, PT, R12, UR7, !P0 ;  /* 0x000000070c007c0c */ /* 0x000fc4000c761270 */
[-C--:B------:R-:W-:Y:S01]  /*60a0*/  IADD3 R12, P6, R16, R3.reuse, RZ ;  /* 0x00000003100c7210 */ /* 0x080fe20007fde0ff */
[----:B------:R1:W-:Y:S01]  /*60b0*/  @P2 STG.E.U8 desc[UR14][R6.64], R23 ;  /* 0x0000001706002986 */ /* 0x0003e2000c10110e */
[----:B------:R-:W-:Y:S02]  /*60c0*/  ISETP.LT.AND P2, PT, R14, UR7, !P0 ;  /* 0x000000070e007c0c */ /* 0x000fe4000c741270 */
[-C--:B------:R-:W-:Y:S01]  /*60d0*/  LEA.HI.X.SX32 R13, R16, R2.reuse, 0x1, P6 ;  /* 0x00000002100d7211 */ /* 0x080fe200030f0eff */
[C---:B0-----:R-:W-:Y:S01]  /*60e0*/  VIADD R5, R0.reuse, 0x3a ;  /* 0x0000003a00057836 */ /* 0x041fe20000000000 */
[CC--:B------:R-:W-:Y:S01]  /*60f0*/  IADD3 R14, P6, R17.reuse, R3.reuse, RZ ;  /* 0x00000003110e7210 */ /* 0x0c0fe20007fde0ff */
[----:B------:R-:W-:Y:S01]  /*6100*/  VIADD R16, R0, 0x39 ;  /* 0x0000003900107836 */ /* 0x000fe20000000000 */
[C---:B------:R-:W-:Y:S02]  /*6110*/  PRMT R21, R10.reuse, 0x7770, RZ ;  /* 0x000077700a157816 */ /* 0x040fe400000000ff */
[CC--:B------:R-:W-:Y:S01]  /*6120*/  LEA.HI.X.SX32 R15, R17.reuse, R2.reuse, 0x1, P6 ;  /* 0x00000002110f7211 */ /* 0x0c0fe200030f0eff */
[----:B------:R-:W-:Y:S01]  /*6130*/  VIADD R17, R17, UR6 ;  /* 0x0000000611117c36 */ /* 0x000fe20008000000 */
[----:B------:R-:W-:Y:S01]  /*6140*/  PRMT R19, R10, 0x7771, RZ ;  /* 0x000077710a137816 */ /* 0x000fe200000000ff */
[----:B------:R0:W-:Y:S01]  /*6150*/  @P1 STG.E.U8 desc[UR14][R12.64], R21 ;  /* 0x000000150c001986 */ /* 0x0001e2000c10110e */
[----:B------:R-:W-:Y:S01]  /*6160*/  ISETP.LT.AND P1, PT, R16, UR7, !P0 ;  /* 0x0000000710007c0c */ /* 0x000fe2000c721270 */
[C---:B-1----:R-:W-:Y:S01]  /*6170*/  VIADD R7, R17.reuse, UR6 ;  /* 0x0000000611077c36 */ /* 0x042fe20008000000 */
[----:B------:R-:W-:Y:S01]  /*6180*/  IADD3 R4, P6, R17, R3, RZ ;  /* 0x0000000311047210 */ /* 0x000fe20007fde0ff */
[----:B------:R1:W-:Y:S01]  /*6190*/  @P5 STG.E.U8 desc[UR14][R14.64], R19 ;  /* 0x000000130e005986 */ /* 0x0003e2000c10110e */
[----:B------:R-:W-:Y:S01]  /*61a0*/  ISETP.LT.AND P5, PT, R5, UR7, !P0 ;  /* 0x0000000705007c0c */ /* 0x000fe2000c7a1270 */
[----:B------:R-:W-:Y:S01]  /*61b0*/  VIADD R16, R0, 0x3b ;  /* 0x0000003b00107836 */ /* 0x000fe20000000000 */
[----:B------:R-:W-:-:S02]  /*61c0*/  LEA.HI.X.SX32 R5, R17, R2, 0x1, P6 ;  /* 0x0000000211057211 */ /* 0x000fc400030f0eff */
[-C--:B------:R-:W-:Y:S02]  /*61d0*/  IADD3 R6, P6, R7, R3.reuse, RZ ;  /* 0x0000000307067210 */ /* 0x080fe40007fde0ff */
[----:B------:R-:W-:Y:S01]  /*61e0*/  PRMT R17, R11, 0x7771, RZ ;  /* 0x000077710b117816 */ /* 0x000fe200000000ff */
[----:B0-----:R-:W-:Y:S01]  /*61f0*/  VIADD R13, R7, UR6 ;  /* 0x00000006070d7c36 */ /* 0x001fe20008000000 */
[----:B------:R-:W-:Y:S02]  /*6200*/  PRMT R21, R11, 0x7770, RZ ;  /* 0x000077700b157816 */ /* 0x000fe400000000ff */
[-C--:B------:R-:W-:Y:S01]  /*6210*/  LEA.HI.X.SX32 R7, R7, R2.reuse, 0x1, P6 ;  /* 0x0000000207077211 */ /* 0x080fe200030f0eff */
[C---:B-1----:R-:W-:Y:S01]  /*6220*/  VIADD R15, R13.reuse, UR6 ;  /* 0x000000060d0f7c36 */ /* 0x042fe20008000000 */
[C---:B------:R-:W-:Y:S01]  /*6230*/  IADD3 R12, P6, R13.reuse, R3, RZ ;  /* 0x000000030d0c7210 */ /* 0x040fe20007fde0ff */
[----:B------:R0:W-:Y:S01]  /*6240*/  @P4 STG.E.U8 desc[UR14][R4.64], R21 ;  /* 0x0000001504004986 */ /* 0x0001e2000c10110e */
[----:B------:R-:W-:Y:S01]  /*6250*/  ISETP.LT.AND P4, PT, R16, UR7, !P0 ;  /* 0x0000000710007c0c */ /* 0x000fe2000c781270 */
[----:B------:R-:W-:Y:S01]  /*6260*/  VIADD R14, R0, 0x3c ;  /* 0x0000003c000e7836 */ /* 0x000fe20000000000 */
[----:B------:R-:W-:Y:S01]  /*6270*/  LEA.HI.X.SX32 R13, R13, R2, 0x1, P6 ;  /* 0x000000020d0d7211 */ /* 0x000fe200030f0eff */
[----:B------:R-:W-:Y:S01]  /*6280*/  VIADD R16, R15, UR6 ;  /* 0x000000060f107c36 */ /* 0x000fe20008000000 */
[----:B------:R1:W-:Y:S01]  /*6290*/  @P3 STG.E.U8 desc[UR14][R6.64], R17 ;  /* 0x0000001106003986 */ /* 0x0003e2000c10110e */
[----:B------:R-:W-:-:S02]  /*62a0*/  PRMT R19, R8, 0x7772, RZ ;  /* 0x0000777208137816 */ /* 0x000fc400000000ff */
[----:B------:R-:W-:Y:S02]  /*62b0*/  ISETP.LT.AND P3, PT, R14, UR7, !P0 ;  /* 0x000000070e007c0c */ /* 0x000fe4000c761270 */
[CC--:B------:R-:W-:Y:S01]  /*62c0*/  IADD3 R14, P6, R15.reuse, R3.reuse, RZ ;  /* 0x000000030f0e7210 */ /* 0x0c0fe20007fde0ff */
[----:B------:R2:W-:Y:S01]  /*62d0*/  @P2 STG.E.U8 desc[UR14][R12.64], R19 ;  /* 0x000000130c002986 */ /* 0x0005e2000c10110e */
[----:B0-----:R-:W-:Y:S01]  /*62e0*/  PRMT R21, R8, 0x7773, RZ ;  /* 0x0000777308157816 */ /* 0x001fe200000000ff */
[C---:B------:R-:W-:Y:S01]  /*62f0*/  VIADD R4, R0.reuse, 0x3d ;  /* 0x0000003d00047836 */ /* 0x040fe20000000000 */
[-C--:B------:R-:W-:Y:S01]  /*6300*/  LEA.HI.X.SX32 R15, R15, R2.reuse, 0x1, P6 ;  /* 0x000000020f0f7211 */ /* 0x080fe200030f0eff */
[----:B------:R-:W-:Y:S01]  /*6310*/  VIADD R8, R0, 0x3e ;  /* 0x0000003e00087836 */ /* 0x000fe20000000000 */
[----:B------:R-:W-:Y:S01]  /*6320*/  PRMT R25, R9, 0x7772, RZ ;  /* 0x0000777209197816 */ /* 0x000fe200000000ff */
[----:B-1----:R-:W-:Y:S01]  /*6330*/  VIADD R7, R16, UR6 ;  /* 0x0000000610077c36 */ /* 0x002fe20008000000 */
[----:B------:R-:W-:Y:S01]  /*6340*/  ISETP.LT.AND P2, PT, R4, UR7, !P0 ;  /* 0x0000000704007c0c */ /* 0x000fe2000c741270 */
[----:B------:R0:W-:Y:S01]  /*6350*/  @P1 STG.E.U8 desc[UR14][R14.64], R21 ;  /* 0x000000150e001986 */ /* 0x0001e2000c10110e */
[-C--:B------:R-:W-:Y:S01]  /*6360*/  IADD3 R4, P6, R16, R3.reuse, RZ ;  /* 0x0000000310047210 */ /* 0x080fe20007fde0ff */
[C---:B------:R-:W-:Y:S01]  /*6370*/  VIADD R17, R7.reuse, UR6 ;  /* 0x0000000607117c36 */ /* 0x040fe20008000000 */
[----:B------:R-:W-:Y:S01]  /*6380*/  IADD3 R6, P1, R7, R3, RZ ;  /* 0x0000000307067210 */ /* 0x000fe20007f3e0ff */
[----:B------:R-:W-:Y:S01]  /*6390*/  VIADD R0, R0, 0x3f ;  /* 0x0000003f00007836 */ /* 0x000fe20000000000 */
[-C--:B------:R-:W-:Y:S01]  /*63a0*/  LEA.HI.X.SX32 R5, R16, R2.reuse, 0x1, P6 ;  /* 0x0000000210057211 */ /* 0x080fe200030f0eff */
[----:B------:R-:W-:Y:S01]  /*63b0*/  VIADD R18, R17, UR6 ;  /* 0x0000000611127c36 */ /* 0x000fe20008000000 */
[----:B------:R-:W-:-:S02]  /*63c0*/  LEA.HI.X.SX32 R7, R7, R2, 0x1, P1 ;  /* 0x0000000207077211 */ /* 0x000fc400008f0eff */
[-C--:B--2---:R-:W-:Y:S01]  /*63d0*/  IADD3 R12, P6, R17, R3.reuse, RZ ;  /* 0x00000003110c7210 */ /* 0x084fe20007fde0ff */
[C---:B------:R-:W-:Y:S01]  /*63e0*/  VIADD R19, R18.reuse, UR6 ;  /* 0x0000000612137c36 */ /* 0x040fe20008000000 */
[----:B------:R-:W-:Y:S01]  /*63f0*/  PRMT R23, R9, 0x7773, RZ ;  /* 0x0000777309177816 */ /* 0x000fe200000000ff */
[----:B------:R1:W-:Y:S01]  /*6400*/  @P5 STG.E.U8 desc[UR14][R4.64], R25 ;  /* 0x0000001904005986 */ /* 0x0003e2000c10110e */
[-C--:B------:R-:W-:Y:S01]  /*6410*/  LEA.HI.X.SX32 R13, R17, R2.reuse, 0x1, P6 ;  /* 0x00000002110d7211 */ /* 0x080fe200030f0eff */
[C---:B------:R-:W-:Y:S01]  /*6420*/  VIADD R20, R19.reuse, UR6 ;  /* 0x0000000613147c36 */ /* 0x040fe20008000000 */
[CC--:B0-----:R-:W-:Y:S01]  /*6430*/  IADD3 R14, P1, R19.reuse, R3.reuse, RZ ;  /* 0x00000003130e7210 */ /* 0x0c1fe20007f3e0ff */
[----:B------:R1:W-:Y:S01]  /*6440*/  @P4 STG.E.U8 desc[UR14][R6.64], R23 ;  /* 0x0000001706004986 */ /* 0x0003e2000c10110e */
[----:B------:R-:W-:Y:S02]  /*6450*/  IADD3 R16, P6, R18, R3, RZ ;  /* 0x0000000312107210 */ /* 0x000fe40007fde0ff */
[----:B------:R-:W-:-:S02]  /*6460*/  LEA.HI.X.SX32 R15, R19, R2, 0x1, P1 ;  /* 0x00000002130f7211 */ /* 0x000fc400008f0eff */
[----:B------:R-:W-:Y:S02]  /*6470*/  ISETP.LT.AND P1, PT, R8, UR7, !P0 ;  /* 0x0000000708007c0c */ /* 0x000fe4000c721270 */
[----:B------:R-:W-:Y:S02]  /*6480*/  ISETP.LT.AND P0, PT, R0, UR7, !P0 ;  /* 0x0000000700007c0c */ /* 0x000fe4000c701270 */
[----:B------:R-:W-:Y:S02]  /*6490*/  LEA.HI.X.SX32 R17, R18, R2, 0x1, P6 ;  /* 0x0000000212117211 */ /* 0x000fe400030f0eff */
[----:B------:R-:W-:Y:S02]  /*64a0*/  IADD3 R18, P6, R20, R3, RZ ;  /* 0x0000000314127210 */ /* 0x000fe40007fde0ff */
[C---:B------:R-:W-:Y:S02]  /*64b0*/  PRMT R21, R10.reuse, 0x7772, RZ ;  /* 0x000077720a157816 */ /* 0x040fe400000000ff */
[----:B------:R-:W-:-:S02]  /*64c0*/  PRMT R9, R10, 0x7773, RZ ;  /* 0x000077730a097816 */ /* 0x000fc400000000ff */
[C---:B------:R-:W-:Y:S01]  /*64d0*/  PRMT R3, R11.reuse, 0x7773, RZ ;  /* 0x000077730b037816 */ /* 0x040fe200000000ff */
[----:B------:R1:W-:Y:S01]  /*64e0*/  @P3 STG.E.U8 desc[UR14][R12.64], R21 ;  /* 0x000000150c003986 */ /* 0x0003e2000c10110e */
[----:B------:R-:W-:Y:S02]  /*64f0*/  PRMT R11, R11, 0x7772, RZ ;  /* 0x000077720b0b7816 */ /* 0x000fe400000000ff */
[----:B------:R-:W-:Y:S01]  /*6500*/  LEA.HI.X.SX32 R19, R20, R2, 0x1, P6 ;  /* 0x0000000214137211 */ /* 0x000fe200030f0eff */
[----:B------:R1:W-:Y:S04]  /*6510*/  @P2 STG.E.U8 desc[UR14][R16.64], R9 ;  /* 0x0000000910002986 */ /* 0x0003e8000c10110e */
[----:B------:R1:W-:Y:S01]  /*6520*/  @P1 STG.E.U8 desc[UR14][R14.64], R11 ;  /* 0x0000000b0e001986 */ /* 0x0003e2000c10110e */
[----:B------:R-:W-:Y:S05]  /*6530*/  @!P0 EXIT ;  /* 0x000000000000894d */ /* 0x000fea0003800000 */
[----:B------:R-:W-:Y:S01]  /*6540*/  STG.E.U8 desc[UR14][R18.64], R3 ;  /* 0x0000000312007986 */ /* 0x000fe2000c10110e */
[----:B------:R-:W-:Y:S05]  /*6550*/  EXIT ;  /* 0x000000000000794d */ /* 0x000fea0003800000 */
.L_x_3:
[----:B------:R-:W-:-:S00]  /*6560*/  BRA `(.L_x_3) ;  /* 0xfffffffc00fc7947 */ /* 0x000fc0000383ffff */
[----:B------:R-:W-:-:S00]  /*6570*/  NOP ;  /* 0x0000000000007918 */ /* 0x000fc00000000000 */
        /* <DEDUP_REMOVED lines=8> */
.L_x_4:


//--------------------- .nv.shared.matmul_kernel  --------------------------
	.section	.nv.shared.matmul_kernel,"aw",@nobits
	.sectionflags	@""
	.align	16
	.zero		1024


//--------------------- .nv.shared.reserved.0     --------------------------
	.section	.nv.shared.reserved.0,"aw",@nobits
	.weak		__nv_reservedSMEM_offset_0_alias
	.size		__nv_reservedSMEM_offset_0_alias, 0, 0
	.other		__nv_reservedSMEM_offset_0_alias,@"STO_CUDA_RESERVED_SHARED STV_DEFAULT"
__nv_reservedSMEM_offset_0_alias:
	.zero		0


//--------------------- .nv.constant0.matmul_kernel --------------------------
	.section	.nv.constant0.matmul_kernel,"a",@progbits
	.sectionflags	@""
	.align	4
.nv.constant0.matmul_kernel:
	.zero		608


//--------------------- SYMBOLS --------------------------

	.type		.nv.reservedSmem.offset0,@object
	.size		.nv.reservedSmem.offset0,0x4
